// auto-generated by cutlass_sweep.gemm — config: {"arch": "sm_90", "cluster_m": 2, "cluster_n": 1, "dtype": "bf16", "dtype_b": "bf16", "layout": "nt", "stages": 0, "tile_k": 32, "tile_m": 64, "tile_n": 160}
#include "cutlass/cutlass.h"
#include "cutlass/gemm/collective/collective_builder.hpp"
#include "cutlass/gemm/device/gemm_universal_adapter.h"
#include "cutlass/gemm/kernel/gemm_universal.hpp"
#include "cutlass/epilogue/collective/collective_builder.hpp"

using ElemA = cutlass::bfloat16_t;
using ElemB = cutlass::bfloat16_t;
using ElemCD = cutlass::bfloat16_t;
using Acc  = float;
using TileShape    = cute::Shape<cute::_64, cute::_160, cute::_32>;
using ClusterShape = cute::Shape<cute::_2, cute::_1, cute::_1>;

using CollectiveEpilogue = typename cutlass::epilogue::collective::CollectiveBuilder<
    cutlass::arch::Sm90, cutlass::arch::OpClassTensorOp,
    TileShape, ClusterShape,
    cutlass::epilogue::collective::EpilogueTileAuto,
    Acc, Acc,
    ElemCD, cutlass::layout::RowMajor, 128 / cutlass::sizeof_bits<ElemCD>::value,
    ElemCD, cutlass::layout::RowMajor, 128 / cutlass::sizeof_bits<ElemCD>::value,
    cutlass::epilogue::collective::EpilogueScheduleAuto
  >::CollectiveOp;

using CollectiveMainloop = typename cutlass::gemm::collective::CollectiveBuilder<
    cutlass::arch::Sm90, cutlass::arch::OpClassTensorOp,
    ElemA, cutlass::layout::RowMajor, 128 / cutlass::sizeof_bits<ElemA>::value,
    ElemB, cutlass::layout::ColumnMajor, 128 / cutlass::sizeof_bits<ElemB>::value,
    Acc,
    TileShape, ClusterShape,
    cutlass::gemm::collective::StageCountAutoCarveout<static_cast<int>(sizeof(typename CollectiveEpilogue::SharedStorage))>,
    cutlass::gemm::collective::KernelScheduleAuto
  >::CollectiveOp;

using GemmKernel = cutlass::gemm::kernel::GemmUniversal<
    cute::Shape<int,int,int,int>,
    CollectiveMainloop,
    CollectiveEpilogue
>;
using Gemm = cutlass::gemm::device::GemmUniversalAdapter<GemmKernel>;

// Force the device kernel symbol into the cubin without needing a host main.
auto* _anchor = &cutlass::device_kernel<GemmKernel>;


// ===== COMPILED SASS (sm_90a) =====

	.target	sm_90a

	.elftype	@"ET_EXEC"


//--------------------- .note.nv.tkinfo           --------------------------
	.section	.note.nv.tkinfo,"",@"SHT_NOTE"
	.sectionflags	@"SHF_NOTE_NV_TKINFO"
	.tkinfo
        /*0018*/ 	.word	0x00000002
        /*0030*/ 	.string	""
        /*0030*/ 	.string	"ptxas"
        /*0030*/ 	.string	"Cuda compilation tools, release 13.0, V13.0.88"
        /*0030*/ 	.string	"Build cuda_13.0.r13.0/compiler.36424714_0"
        /*0030*/ 	.string	"-arch sm_90a -m 64 "



//--------------------- .note.nv.cuinfo           --------------------------
	.section	.note.nv.cuinfo,"",@"SHT_NOTE"
	.sectionflags	@"SHF_NOTE_NV_CUINFO"
        /*0018*/ 	.short	0x0002
        /*001a*/ 	.short	0x005a
        /*001c*/ 	.short	0x0082
	.zero		2


//--------------------- .nv.info                  --------------------------
	.section	.nv.info,"",@"SHT_CUDA_INFO"
	.align	4


	//----- nvinfo : EIATTR_REGCOUNT
	.align		4
        /*0000*/ 	.byte	0x04, 0x2f
        /*0002*/ 	.short	(.L_15 - .L_14)
	.align		4
.L_14:
        /*0004*/ 	.word	index@(_ZN7cutlass13device_kernelINS_4gemm6kernel13GemmUniversalIN4cute5tupleIJiiiiEEENS1_10collective13CollectiveMmaINS1_34MainloopSm90TmaGmmaWarpSpecializedILi16ENS5_IJNS4_1CILi2EEENSA_ILi1EEESC_EEENS1_32KernelTmaWarpSpecializedPingpongEEENS5_IJNSA_ILi64EEENSA_ILi160EEENSA_ILi32EEEEEENS_10bfloat16_tENS5_IJlSC_lEEESK_SL_NS4_8TiledMMAINS4_8MMA_AtomIJNS4_4SM904GMMA27MMA_64x32x16_F32BF16BF16_SSILNSP_5MajorE0ELSR_0ELNSP_7ScaleInE1ELSS_1EEEEEENS4_6LayoutINS5_IJSC_SC_SC_EEENS5_IJNSA_ILi0EEESX_SX_EEEEENS5_IJNS4_10UnderscoreES10_S10_EEEEENS4_13SM90_TMA_LOADENS4_14ComposedLayoutINS4_7SwizzleILi2ELi4ELi3EEENS4_18smem_ptr_flag_bitsILi16EEENSV_INS5_IJNSA_ILi8EEESI_EEENS5_IJSI_SC_EEEEEEEvNS4_8identityENS4_23SM90_TMA_LOAD_MULTICASTES1D_vS1E_EENS_8epilogue10collective6detail29Sm90TmaWarpSpecializedAdapterINS1I_15DefaultEpilogueISK_SL_SL_NS1H_6thread17LinearCombinationISK_Li1EffLNS1M_9ScaleType4KindE0ELNS_15FloatRoundStyleE2ESK_EENS1_15EpilogueDefaultEEEEEvvEEEEvNT_6ParamsE)
        /*0008*/ 	.word	0x000000a8


	//----- nvinfo : EIATTR_FRAME_SIZE
	.align		4
.L_15:
        /*000c*/ 	.byte	0x04, 0x11
        /*000e*/ 	.short	(.L_17 - .L_16)
	.align		4
.L_16:
        /*0010*/ 	.word	index@(_ZN7cutlass13device_kernelINS_4gemm6kernel13GemmUniversalIN4cute5tupleIJiiiiEEENS1_10collective13CollectiveMmaINS1_34MainloopSm90TmaGmmaWarpSpecializedILi16ENS5_IJNS4_1CILi2EEENSA_ILi1EEESC_EEENS1_32KernelTmaWarpSpecializedPingpongEEENS5_IJNSA_ILi64EEENSA_ILi160EEENSA_ILi32EEEEEENS_10bfloat16_tENS5_IJlSC_lEEESK_SL_NS4_8TiledMMAINS4_8MMA_AtomIJNS4_4SM904GMMA27MMA_64x32x16_F32BF16BF16_SSILNSP_5MajorE0ELSR_0ELNSP_7ScaleInE1ELSS_1EEEEEENS4_6LayoutINS5_IJSC_SC_SC_EEENS5_IJNSA_ILi0EEESX_SX_EEEEENS5_IJNS4_10UnderscoreES10_S10_EEEEENS4_13SM90_TMA_LOADENS4_14ComposedLayoutINS4_7SwizzleILi2ELi4ELi3EEENS4_18smem_ptr_flag_bitsILi16EEENSV_INS5_IJNSA_ILi8EEESI_EEENS5_IJSI_SC_EEEEEEEvNS4_8identityENS4_23SM90_TMA_LOAD_MULTICASTES1D_vS1E_EENS_8epilogue10collective6detail29Sm90TmaWarpSpecializedAdapterINS1I_15DefaultEpilogueISK_SL_SL_NS1H_6thread17LinearCombinationISK_Li1EffLNS1M_9ScaleType4KindE0ELNS_15FloatRoundStyleE2ESK_EENS1_15EpilogueDefaultEEEEEvvEEEEvNT_6ParamsE)
        /*0014*/ 	.word	0x00000000


	//----- nvinfo : EIATTR_MIN_STACK_SIZE
	.align		4
.L_17:
        /*0018*/ 	.byte	0x04, 0x12
        /*001a*/ 	.short	(.L_19 - .L_18)
	.align		4
.L_18:
        /*001c*/ 	.word	index@(_ZN7cutlass13device_kernelINS_4gemm6kernel13GemmUniversalIN4cute5tupleIJiiiiEEENS1_10collective13CollectiveMmaINS1_34MainloopSm90TmaGmmaWarpSpecializedILi16ENS5_IJNS4_1CILi2EEENSA_ILi1EEESC_EEENS1_32KernelTmaWarpSpecializedPingpongEEENS5_IJNSA_ILi64EEENSA_ILi160EEENSA_ILi32EEEEEENS_10bfloat16_tENS5_IJlSC_lEEESK_SL_NS4_8TiledMMAINS4_8MMA_AtomIJNS4_4SM904GMMA27MMA_64x32x16_F32BF16BF16_SSILNSP_5MajorE0ELSR_0ELNSP_7ScaleInE1ELSS_1EEEEEENS4_6LayoutINS5_IJSC_SC_SC_EEENS5_IJNSA_ILi0EEESX_SX_EEEEENS5_IJNS4_10UnderscoreES10_S10_EEEEENS4_13SM90_TMA_LOADENS4_14ComposedLayoutINS4_7SwizzleILi2ELi4ELi3EEENS4_18smem_ptr_flag_bitsILi16EEENSV_INS5_IJNSA_ILi8EEESI_EEENS5_IJSI_SC_EEEEEEEvNS4_8identityENS4_23SM90_TMA_LOAD_MULTICASTES1D_vS1E_EENS_8epilogue10collective6detail29Sm90TmaWarpSpecializedAdapterINS1I_15DefaultEpilogueISK_SL_SL_NS1H_6thread17LinearCombinationISK_Li1EffLNS1M_9ScaleType4KindE0ELNS_15FloatRoundStyleE2ESK_EENS1_15EpilogueDefaultEEEEEvvEEEEvNT_6ParamsE)
        /*0020*/ 	.word	0x00000000
.L_19:


//--------------------- .nv.compat                --------------------------
	.section	.nv.compat,"",@"SHT_CUDA_COMPAT_INFO"
	.align	4
        /*0000*/ 	.byte	0x02, 0x09, 0x01, 0x00, 0x02, 0x02, 0x04, 0x00, 0x02, 0x05, 0x05, 0x00, 0x03, 0x07, 0x01, 0x01
        /*0010*/ 	.byte	0x02, 0x03, 0x01, 0x00, 0x02, 0x06, 0x01, 0x00, 0x04, 0x0b, 0x08, 0x00, 0x00, 0x00, 0x00, 0x00
        /*0020*/ 	.byte	0x00, 0x00, 0x00, 0x00


//--------------------- .nv.info._ZN7cutlass13device_kernelINS_4gemm6kernel13GemmUniversalIN4cute5tupleIJiiiiEEENS1_10collective13CollectiveMmaINS1_34MainloopSm90TmaGmmaWarpSpecializedILi16ENS5_IJNS4_1CILi2EEENSA_ILi1EEESC_EEENS1_32KernelTmaWarpSpecializedPingpongEEENS5_IJNSA_ILi64EEENSA_ILi160EEENSA_ILi32EEEEEENS_10bfloat16_tENS5_IJlSC_lEEESK_SL_NS4_8TiledMMAINS4_8MMA_AtomIJNS4_4SM904GMMA27MMA_64x32x16_F32BF16BF16_SSILNSP_5MajorE0ELSR_0ELNSP_7ScaleInE1ELSS_1EEEEEENS4_6LayoutINS5_IJSC_SC_SC_EEENS5_IJNSA_ILi0EEESX_SX_EEEEENS5_IJNS4_10UnderscoreES10_S10_EEEEENS4_13SM90_TMA_LOADENS4_14ComposedLayoutINS4_7SwizzleILi2ELi4ELi3EEENS4_18smem_ptr_flag_bitsILi16EEENSV_INS5_IJNSA_ILi8EEESI_EEENS5_IJSI_SC_EEEEEEEvNS4_8identityENS4_23SM90_TMA_LOAD_MULTICASTES1D_vS1E_EENS_8epilogue10collective6detail29Sm90TmaWarpSpecializedAdapterINS1I_15DefaultEpilogueISK_SL_SL_NS1H_6thread17LinearCombinationISK_Li1EffLNS1M_9ScaleType4KindE0ELNS_15FloatRoundStyleE2ESK_EENS1_15EpilogueDefaultEEEEEvvEEEEvNT_6ParamsE --------------------------
	.section	.nv.info._ZN7cutlass13device_kernelINS_4gemm6kernel13GemmUniversalIN4cute5tupleIJiiiiEEENS1_10collective13CollectiveMmaINS1_34MainloopSm90TmaGmmaWarpSpecializedILi16ENS5_IJNS4_1CILi2EEENSA_ILi1EEESC_EEENS1_32KernelTmaWarpSpecializedPingpongEEENS5_IJNSA_ILi64EEENSA_ILi160EEENSA_ILi32EEEEEENS_10bfloat16_tENS5_IJlSC_lEEESK_SL_NS4_8TiledMMAINS4_8MMA_AtomIJNS4_4SM904GMMA27MMA_64x32x16_F32BF16BF16_SSILNSP_5MajorE0ELSR_0ELNSP_7ScaleInE1ELSS_1EEEEEENS4_6LayoutINS5_IJSC_SC_SC_EEENS5_IJNSA_ILi0EEESX_SX_EEEEENS5_IJNS4_10UnderscoreES10_S10_EEEEENS4_13SM90_TMA_LOADENS4_14ComposedLayoutINS4_7SwizzleILi2ELi4ELi3EEENS4_18smem_ptr_flag_bitsILi16EEENSV_INS5_IJNSA_ILi8EEESI_EEENS5_IJSI_SC_EEEEEEEvNS4_8identityENS4_23SM90_TMA_LOAD_MULTICASTES1D_vS1E_EENS_8epilogue10collective6detail29Sm90TmaWarpSpecializedAdapterINS1I_15DefaultEpilogueISK_SL_SL_NS1H_6thread17LinearCombinationISK_Li1EffLNS1M_9ScaleType4KindE0ELNS_15FloatRoundStyleE2ESK_EENS1_15EpilogueDefaultEEEEEvvEEEEvNT_6ParamsE,"",@"SHT_CUDA_INFO"
	.sectionflags	@""
	.align	4


	//----- nvinfo : EIATTR_CUDA_API_VERSION
	.align		4
        /*0000*/ 	.byte	0x04, 0x37
        /*0002*/ 	.short	(.L_21 - .L_20)
.L_20:
        /*0004*/ 	.word	0x00000082


	//----- nvinfo : EIATTR_KPARAM_INFO
	.align		4
.L_21:
        /*0008*/ 	.byte	0x04, 0x17
        /*000a*/ 	.short	(.L_23 - .L_22)
.L_22:
        /*000c*/ 	.word	0x00000000
        /*0010*/ 	.short	0x0000
        /*0012*/ 	.short	0x0070
        /*0014*/ 	.byte	0x00, 0xf0, 0x01, 0x10


	//----- nvinfo : EIATTR_SPARSE_MMA_MASK
	.align		4
.L_23:
        /*0018*/ 	.byte	0x03, 0x50
        /*001a*/ 	.short	0x0000


	//----- nvinfo : EIATTR_MAXREG_COUNT
	.align		4
        /*001c*/ 	.byte	0x03, 0x1b
        /*001e*/ 	.short	0x00a8


	//----- nvinfo : EIATTR_NUM_BARRIERS
	.align		4
        /*0020*/ 	.byte	0x02, 0x4c
        /*0022*/ 	.byte	0x01
	.zero		1


	//----- nvinfo : EIATTR_EXTERNS
	.align		4
        /*0024*/ 	.byte	0x04, 0x0f
        /*0026*/ 	.short	(.L_25 - .L_24)


	//   ....[0]....
	.align		4
.L_24:
        /*0028*/ 	.word	index@(__assertfail)


	//----- nvinfo : EIATTR_MERCURY_ISA_VERSION
	.align		4
.L_25:
        /*002c*/ 	.byte	0x03, 0x5f
        /*002e*/ 	.short	0x0101


	//----- nvinfo : EIATTR_INT_WARP_WIDE_INSTR_OFFSETS
	.align		4
        /*0030*/ 	.byte	0x04, 0x31
        /*0032*/ 	.short	(.L_27 - .L_26)


	//   ....[0]....
.L_26:
        /*0034*/ 	.word	0x00000780


	//   ....[1]....
        /*0038*/ 	.word	0x000007c0


	//   ....[2]....
        /*003c*/ 	.word	0x00000850


	//   ....[3]....
        /*0040*/ 	.word	0x00000860


	//   ....[4]....
        /*0044*/ 	.word	0x00000880


	//   ....[5]....
        /*0048*/ 	.word	0x000008a0


	//   ....[6]....
        /*004c*/ 	.word	0x00000990


	//   ....[7]....
        /*0050*/ 	.word	0x000009b0


	//   ....[8]....
        /*0054*/ 	.word	0x00002740


	//----- nvinfo : EIATTR_COOP_GROUP_MASK_REGIDS
	.align		4
.L_27:
        /*0058*/ 	.byte	0x04, 0x29
        /*005a*/ 	.short	(.L_29 - .L_28)


	//   ....[0]....
.L_28:
        /*005c*/ 	.word	0xffffffff


	//   ....[1]....
        /*0060*/ 	.word	0xffffffff


	//   ....[2]....
        /*0064*/ 	.word	0xffffffff


	//   ....[3]....
        /*0068*/ 	.word	0xffffffff


	//   ....[4]....
        /*006c*/ 	.word	0xffffffff


	//   ....[5]....
        /*0070*/ 	.word	0xffffffff


	//   ....[6]....
        /*0074*/ 	.word	0xffffffff


	//----- nvinfo : EIATTR_COOP_GROUP_INSTR_OFFSETS
	.align		4
.L_29:
        /*0078*/ 	.byte	0x04, 0x28
        /*007a*/ 	.short	(.L_31 - .L_30)


	//   ....[0]....
.L_30:
        /*007c*/ 	.word	0x00000060


	//   ....[1]....
        /*0080*/ 	.word	0x00000080


	//   ....[2]....
        /*0084*/ 	.word	0x00000180


	//   ....[3]....
        /*0088*/ 	.word	0x00000560


	//   ....[4]....
        /*008c*/ 	.word	0x000005b0


	//   ....[5]....
        /*0090*/ 	.word	0x000006a0


	//   ....[6]....
        /*0094*/ 	.word	0x00000b30


	//----- nvinfo : EIATTR_REG_RECONFIG
	.align		4
.L_31:
        /*0098*/ 	.byte	0x01, 0x54
	.zero		2


	//----- nvinfo : EIATTR_SYSCALL_OFFSETS
	.align		4
        /*009c*/ 	.byte	0x04, 0x46
        /*009e*/ 	.short	(.L_33 - .L_32)


	//   ....[0]....
.L_32:
        /*00a0*/ 	.word	0x00001a90


	//----- nvinfo : EIATTR_MBARRIER_INSTR_OFFSETS
	.align		4
.L_33:
        /*00a4*/ 	.byte	0x04, 0x39
        /*00a6*/ 	.short	(.L_35 - .L_34)


	//   ....[0]....
.L_34:
        /*00a8*/ 	.word	0x00000320
        /*00ac*/ 	.word	0x000000ff
        /*00b0*/ 	.word	0x00000000
        /*00b4*/ 	.short	0x0100
        /*00b6*/ 	.byte	0x07
	.zero		1


	//   ....[1]....
        /*00b8*/ 	.word	0x00000330
        /*00bc*/ 	.word	0x000000ff
        /*00c0*/ 	.word	0x00000080
        /*00c4*/ 	.short	0x0100
        /*00c6*/ 	.byte	0x07
	.zero		1


	//   ....[2]....
        /*00c8*/ 	.word	0x00000340
        /*00cc*/ 	.word	0x000000ff
        /*00d0*/ 	.word	0x00000008
        /*00d4*/ 	.short	0x0100
        /*00d6*/ 	.byte	0x07
	.zero		1


	//   ....[3]....
        /*00d8*/ 	.word	0x00000350
        /*00dc*/ 	.word	0x000000ff
        /*00e0*/ 	.word	0x00000088
        /*00e4*/ 	.short	0x0100
        /*00e6*/ 	.byte	0x07
	.zero		1


	//   ....[4]....
        /*00e8*/ 	.word	0x00000360
        /*00ec*/ 	.word	0x000000ff
        /*00f0*/ 	.word	0x00000010
        /*00f4*/ 	.short	0x0100
        /*00f6*/ 	.byte	0x07
	.zero		1


	//   ....[5]....
        /*00f8*/ 	.word	0x00000370
        /*00fc*/ 	.word	0x000000ff
        /*0100*/ 	.word	0x00000090
        /*0104*/ 	.short	0x0100
        /*0106*/ 	.byte	0x07
	.zero		1


	//   ....[6]....
        /*0108*/ 	.word	0x00000380
        /*010c*/ 	.word	0x000000ff
        /*0110*/ 	.word	0x00000018
        /*0114*/ 	.short	0x0100
        /*0116*/ 	.byte	0x07
	.zero		1


	//   ....[7]....
        /*0118*/ 	.word	0x00000390
        /*011c*/ 	.word	0x000000ff
        /*0120*/ 	.word	0x00000098
        /*0124*/ 	.short	0x0100
        /*0126*/ 	.byte	0x07
	.zero		1


	//   ....[8]....
        /*0128*/ 	.word	0x000003a0
        /*012c*/ 	.word	0x000000ff
        /*0130*/ 	.word	0x00000020
        /*0134*/ 	.short	0x0100
        /*0136*/ 	.byte	0x07
	.zero		1


	//   ....[9]....
        /*0138*/ 	.word	0x000003b0
        /*013c*/ 	.word	0x000000ff
        /*0140*/ 	.word	0x000000a0
        /*0144*/ 	.short	0x0100
        /*0146*/ 	.byte	0x07
	.zero		1


	//   ....[10]....
        /*0148*/ 	.word	0x000003c0
        /*014c*/ 	.word	0x000000ff
        /*0150*/ 	.word	0x00000028
        /*0154*/ 	.short	0x0100
        /*0156*/ 	.byte	0x07
	.zero		1


	//   ....[11]....
        /*0158*/ 	.word	0x000003d0
        /*015c*/ 	.word	0x000000ff
        /*0160*/ 	.word	0x000000a8
        /*0164*/ 	.short	0x0100
        /*0166*/ 	.byte	0x07
	.zero		1


	//   ....[12]....
        /*0168*/ 	.word	0x000003e0
        /*016c*/ 	.word	0x000000ff
        /*0170*/ 	.word	0x00000030
        /*0174*/ 	.short	0x0100
        /*0176*/ 	.byte	0x07
	.zero		1


	//   ....[13]....
        /*0178*/ 	.word	0x000003f0
        /*017c*/ 	.word	0x000000ff
        /*0180*/ 	.word	0x000000b0
        /*0184*/ 	.short	0x0100
        /*0186*/ 	.byte	0x07
	.zero		1


	//   ....[14]....
        /*0188*/ 	.word	0x00000400
        /*018c*/ 	.word	0x000000ff
        /*0190*/ 	.word	0x00000038
        /*0194*/ 	.short	0x0100
        /*0196*/ 	.byte	0x07
	.zero		1


	//   ....[15]....
        /*0198*/ 	.word	0x00000410
        /*019c*/ 	.word	0x000000ff
        /*01a0*/ 	.word	0x000000b8
        /*01a4*/ 	.short	0x0100
        /*01a6*/ 	.byte	0x07
	.zero		1


	//   ....[16]....
        /*01a8*/ 	.word	0x00000420
        /*01ac*/ 	.word	0x000000ff
        /*01b0*/ 	.word	0x00000040
        /*01b4*/ 	.short	0x0100
        /*01b6*/ 	.byte	0x07
	.zero		1


	//   ....[17]....
        /*01b8*/ 	.word	0x00000430
        /*01bc*/ 	.word	0x000000ff
        /*01c0*/ 	.word	0x000000c0
        /*01c4*/ 	.short	0x0100
        /*01c6*/ 	.byte	0x07
	.zero		1


	//   ....[18]....
        /*01c8*/ 	.word	0x00000440
        /*01cc*/ 	.word	0x000000ff
        /*01d0*/ 	.word	0x00000048
        /*01d4*/ 	.short	0x0100
        /*01d6*/ 	.byte	0x07
	.zero		1


	//   ....[19]....
        /*01d8*/ 	.word	0x00000450
        /*01dc*/ 	.word	0x000000ff
        /*01e0*/ 	.word	0x000000c8
        /*01e4*/ 	.short	0x0100
        /*01e6*/ 	.byte	0x07
	.zero		1


	//   ....[20]....
        /*01e8*/ 	.word	0x00000460
        /*01ec*/ 	.word	0x000000ff
        /*01f0*/ 	.word	0x00000050
        /*01f4*/ 	.short	0x0100
        /*01f6*/ 	.byte	0x07
	.zero		1


	//   ....[21]....
        /*01f8*/ 	.word	0x00000470
        /*01fc*/ 	.word	0x000000ff
        /*0200*/ 	.word	0x000000d0
        /*0204*/ 	.short	0x0100
        /*0206*/ 	.byte	0x07
	.zero		1


	//   ....[22]....
        /*0208*/ 	.word	0x00000480
        /*020c*/ 	.word	0x000000ff
        /*0210*/ 	.word	0x00000058
        /*0214*/ 	.short	0x0100
        /*0216*/ 	.byte	0x07
	.zero		1


	//   ....[23]....
        /*0218*/ 	.word	0x00000490
        /*021c*/ 	.word	0x000000ff
        /*0220*/ 	.word	0x000000d8
        /*0224*/ 	.short	0x0100
        /*0226*/ 	.byte	0x07
	.zero		1


	//   ....[24]....
        /*0228*/ 	.word	0x000004a0
        /*022c*/ 	.word	0x000000ff
        /*0230*/ 	.word	0x00000060
        /*0234*/ 	.short	0x0100
        /*0236*/ 	.byte	0x07
	.zero		1


	//   ....[25]....
        /*0238*/ 	.word	0x000004b0
        /*023c*/ 	.word	0x000000ff
        /*0240*/ 	.word	0x000000e0
        /*0244*/ 	.short	0x0100
        /*0246*/ 	.byte	0x07
	.zero		1


	//   ....[26]....
        /*0248*/ 	.word	0x000004c0
        /*024c*/ 	.word	0x000000ff
        /*0250*/ 	.word	0x00000068
        /*0254*/ 	.short	0x0100
        /*0256*/ 	.byte	0x07
	.zero		1


	//   ....[27]....
        /*0258*/ 	.word	0x000004d0
        /*025c*/ 	.word	0x000000ff
        /*0260*/ 	.word	0x000000e8
        /*0264*/ 	.short	0x0100
        /*0266*/ 	.byte	0x07
	.zero		1


	//   ....[28]....
        /*0268*/ 	.word	0x000004e0
        /*026c*/ 	.word	0x000000ff
        /*0270*/ 	.word	0x00000070
        /*0274*/ 	.short	0x0100
        /*0276*/ 	.byte	0x07
	.zero		1


	//   ....[29]....
        /*0278*/ 	.word	0x000004f0
        /*027c*/ 	.word	0x000000ff
        /*0280*/ 	.word	0x000000f0
        /*0284*/ 	.short	0x0100
        /*0286*/ 	.byte	0x07
	.zero		1


	//   ....[30]....
        /*0288*/ 	.word	0x00000500
        /*028c*/ 	.word	0x000000ff
        /*0290*/ 	.word	0x00000078
        /*0294*/ 	.short	0x0100
        /*0296*/ 	.byte	0x07
	.zero		1


	//   ....[31]....
        /*0298*/ 	.word	0x00000510
        /*029c*/ 	.word	0x000000ff
        /*02a0*/ 	.word	0x000000f8
        /*02a4*/ 	.short	0x0100
        /*02a6*/ 	.byte	0x07
	.zero		1


	//   ....[32]....
        /*02a8*/ 	.word	0x000009f0
        /*02ac*/ 	.word	0x000000ff
        /*02b0*/ 	.word	0x00000130
        /*02b4*/ 	.short	0x0100
        /*02b6*/ 	.byte	0x0c
	.zero		1


	//   ....[33]....
        /*02b8*/ 	.word	0x00000a40
        /*02bc*/ 	.word	0x000000ff
        /*02c0*/ 	.word	0x00000138
        /*02c4*/ 	.short	0x0100
        /*02c6*/ 	.byte	0x0c
	.zero		1


	//   ....[34]....
        /*02c8*/ 	.word	0x00000a70
        /*02cc*/ 	.word	0x000000ff
        /*02d0*/ 	.word	0x00000110
        /*02d4*/ 	.short	0x0100
        /*02d6*/ 	.byte	0x0d
	.zero		1


	//   ....[35]....
        /*02d8*/ 	.word	0x00000ac0
        /*02dc*/ 	.word	0x000000ff
        /*02e0*/ 	.word	0x00000118
        /*02e4*/ 	.short	0x0100
        /*02e6*/ 	.byte	0x0d
	.zero		1


	//   ....[36]....
        /*02e8*/ 	.word	0x00000ad0
        /*02ec*/ 	.word	0x000000ff
        /*02f0*/ 	.word	0x00000120
        /*02f4*/ 	.short	0x0100
        /*02f6*/ 	.byte	0x0d
	.zero		1


	//   ....[37]....
        /*02f8*/ 	.word	0x00000ae0
        /*02fc*/ 	.word	0x000000ff
        /*0300*/ 	.word	0x00000128
        /*0304*/ 	.short	0x0100
        /*0306*/ 	.byte	0x0d
	.zero		1


	//   ....[38]....
        /*0308*/ 	.word	0x00001970
        /*030c*/ 	.word	0x0000006d
        /*0310*/ 	.word	0x00000000
        /*0314*/ 	.short	0x010a
        /*0316*/ 	.byte	0x2c
	.zero		1


	//   ....[39]....
        /*0318*/ 	.word	0x00001b20
        /*031c*/ 	.word	0x00000003
        /*0320*/ 	.word	0x00000000
        /*0324*/ 	.short	0x010a
        /*0326*/ 	.byte	0x3f
	.zero		1


	//   ....[40]....
        /*0328*/ 	.word	0x00001b80
        /*032c*/ 	.word	0x00000003
        /*0330*/ 	.word	0x00000000
        /*0334*/ 	.short	0x010a
        /*0336*/ 	.byte	0x3f
	.zero		1


	//   ....[41]....
        /*0338*/ 	.word	0x00002100
        /*033c*/ 	.word	0x000000ff
        /*0340*/ 	.word	0x00000000
        /*0344*/ 	.short	0x010a
        /*0346*/ 	.byte	0x07
	.zero		1


	//   ....[42]....
        /*0348*/ 	.word	0x00002140
        /*034c*/ 	.word	0x000000ff
        /*0350*/ 	.word	0x00000000
        /*0354*/ 	.short	0x010a
        /*0356*/ 	.byte	0x07
	.zero		1


	//   ....[43]....
        /*0358*/ 	.word	0x000025d0
        /*035c*/ 	.word	0x00000005
        /*0360*/ 	.word	0x00000000
        /*0364*/ 	.short	0x0101
        /*0366*/ 	.byte	0x3f
	.zero		1


	//   ....[44]....
        /*0368*/ 	.word	0x000026d0
        /*036c*/ 	.word	0x0000006e
        /*0370*/ 	.word	0x00000000
        /*0374*/ 	.short	0x0101
        /*0376*/ 	.byte	0x2d
	.zero		1


	//   ....[45]....
        /*0378*/ 	.word	0x000027c0
        /*037c*/ 	.word	0x00000003
        /*0380*/ 	.word	0x00000000
        /*0384*/ 	.short	0x0101
        /*0386*/ 	.byte	0x3f
	.zero		1


	//   ....[46]....
        /*0388*/ 	.word	0x00002880
        /*038c*/ 	.word	0x0000006d
        /*0390*/ 	.word	0x00000010
        /*0394*/ 	.short	0x010a
        /*0396*/ 	.byte	0x2c
	.zero		1


	//   ....[47]....
        /*0398*/ 	.word	0x00007930
        /*039c*/ 	.word	0x00000070
        /*03a0*/ 	.word	0x00000000
        /*03a4*/ 	.short	0x0101
        /*03a6*/ 	.byte	0x2d
	.zero		1


	//   ....[48]....
        /*03a8*/ 	.word	0x00008340
        /*03ac*/ 	.word	0x0000000a
        /*03b0*/ 	.word	0x00000080
        /*03b4*/ 	.short	0x010a
        /*03b6*/ 	.byte	0x3f
	.zero		1


	//   ....[49]....
        /*03b8*/ 	.word	0x00008710
        /*03bc*/ 	.word	0x00000003
        /*03c0*/ 	.word	0x00000138
        /*03c4*/ 	.short	0x0101
        /*03c6*/ 	.byte	0x3f
	.zero		1


	//   ....[50]....
        /*03c8*/ 	.word	0x00008e80
        /*03cc*/ 	.word	0x00000007
        /*03d0*/ 	.word	0x00000000
        /*03d4*/ 	.short	0x010a
        /*03d6*/ 	.byte	0x3f
	.zero		1


	//   ....[51]....
        /*03d8*/ 	.word	0x00008f00
        /*03dc*/ 	.word	0x00000009
        /*03e0*/ 	.word	0x00000000
        /*03e4*/ 	.short	0x010a
        /*03e6*/ 	.byte	0x3f
	.zero		1


	//   ....[52]....
        /*03e8*/ 	.word	0x00008f90
        /*03ec*/ 	.word	0x00000006
        /*03f0*/ 	.word	0x00000000
        /*03f4*/ 	.short	0x010a
        /*03f6*/ 	.byte	0x3f
	.zero		1


	//   ....[53]....
        /*03f8*/ 	.word	0x00009020
        /*03fc*/ 	.word	0x00000009
        /*0400*/ 	.word	0x00000000
        /*0404*/ 	.short	0x010a
        /*0406*/ 	.byte	0x3f
	.zero		1


	//   ....[54]....
        /*0408*/ 	.word	0x000090b0
        /*040c*/ 	.word	0x00000006
        /*0410*/ 	.word	0x00000000
        /*0414*/ 	.short	0x010a
        /*0416*/ 	.byte	0x3f
	.zero		1


	//   ....[55]....
        /*0418*/ 	.word	0x00009140
        /*041c*/ 	.word	0x00000009
        /*0420*/ 	.word	0x00000000
        /*0424*/ 	.short	0x010a
        /*0426*/ 	.byte	0x3f
	.zero		1


	//   ....[56]....
        /*0428*/ 	.word	0x000091d0
        /*042c*/ 	.word	0x00000006
        /*0430*/ 	.word	0x00000000
        /*0434*/ 	.short	0x010a
        /*0436*/ 	.byte	0x3f
	.zero		1


	//   ....[57]....
        /*0438*/ 	.word	0x00009260
        /*043c*/ 	.word	0x00000009
        /*0440*/ 	.word	0x00000000
        /*0444*/ 	.short	0x010a
        /*0446*/ 	.byte	0x3f
	.zero		1


	//   ....[58]....
        /*0448*/ 	.word	0x000092f0
        /*044c*/ 	.word	0x00000006
        /*0450*/ 	.word	0x00000000
        /*0454*/ 	.short	0x010a
        /*0456*/ 	.byte	0x3f
	.zero		1


	//   ....[59]....
        /*0458*/ 	.word	0x00009380
        /*045c*/ 	.word	0x00000009
        /*0460*/ 	.word	0x00000000
        /*0464*/ 	.short	0x010a
        /*0466*/ 	.byte	0x3f
	.zero		1


	//   ....[60]....
        /*0468*/ 	.word	0x00009410
        /*046c*/ 	.word	0x00000006
        /*0470*/ 	.word	0x00000000
        /*0474*/ 	.short	0x010a
        /*0476*/ 	.byte	0x3f
	.zero		1


	//   ....[61]....
        /*0478*/ 	.word	0x000094a0
        /*047c*/ 	.word	0x00000009
        /*0480*/ 	.word	0x00000000
        /*0484*/ 	.short	0x010a
        /*0486*/ 	.byte	0x3f
	.zero		1


	//   ....[62]....
        /*0488*/ 	.word	0x00009530
        /*048c*/ 	.word	0x00000006
        /*0490*/ 	.word	0x00000000
        /*0494*/ 	.short	0x010a
        /*0496*/ 	.byte	0x3f
	.zero		1


	//   ....[63]....
        /*0498*/ 	.word	0x000095c0
        /*049c*/ 	.word	0x00000009
        /*04a0*/ 	.word	0x00000000
        /*04a4*/ 	.short	0x010a
        /*04a6*/ 	.byte	0x3f
	.zero		1


	//   ....[64]....
        /*04a8*/ 	.word	0x00009650
        /*04ac*/ 	.word	0x00000006
        /*04b0*/ 	.word	0x00000000
        /*04b4*/ 	.short	0x010a
        /*04b6*/ 	.byte	0x3f
	.zero		1


	//   ....[65]....
        /*04b8*/ 	.word	0x000096e0
        /*04bc*/ 	.word	0x00000003
        /*04c0*/ 	.word	0x00000000
        /*04c4*/ 	.short	0x010a
        /*04c6*/ 	.byte	0x3f
	.zero		1


	//   ....[66]....
        /*04c8*/ 	.word	0x00009740
        /*04cc*/ 	.word	0x0000006f
        /*04d0*/ 	.word	0x00000000
        /*04d4*/ 	.short	0x010a
        /*04d6*/ 	.byte	0x3f
	.zero		1


	//   ....[67]....
        /*04d8*/ 	.word	0x00009790
        /*04dc*/ 	.word	0x00000003
        /*04e0*/ 	.word	0x00000000
        /*04e4*/ 	.short	0x010a
        /*04e6*/ 	.byte	0x3f
	.zero		1


	//   ....[68]....
        /*04e8*/ 	.word	0x000097f0
        /*04ec*/ 	.word	0x00000005
        /*04f0*/ 	.word	0x00000000
        /*04f4*/ 	.short	0x010a
        /*04f6*/ 	.byte	0x3f
	.zero		1


	//   ....[69]....
        /*04f8*/ 	.word	0x00009840
        /*04fc*/ 	.word	0x0000006f
        /*0500*/ 	.word	0x00000010
        /*0504*/ 	.short	0x010a
        /*0506*/ 	.byte	0x3f
	.zero		1


	//   ....[70]....
        /*0508*/ 	.word	0x00009910
        /*050c*/ 	.word	0x0000000a
        /*0510*/ 	.word	0x00000080
        /*0514*/ 	.short	0x010a
        /*0516*/ 	.byte	0x3f
	.zero		1


	//   ....[71]....
        /*0518*/ 	.word	0x000099e0
        /*051c*/ 	.word	0x00000007
        /*0520*/ 	.word	0x00000000
        /*0524*/ 	.short	0x010a
        /*0526*/ 	.byte	0x3f
	.zero		1


	//   ....[72]....
        /*0528*/ 	.word	0x00009a30
        /*052c*/ 	.word	0x00000009
        /*0530*/ 	.word	0x00000000
        /*0534*/ 	.short	0x010a
        /*0536*/ 	.byte	0x3f
	.zero		1


	//   ....[73]....
        /*0538*/ 	.word	0x00009a80
        /*053c*/ 	.word	0x00000006
        /*0540*/ 	.word	0x00000000
        /*0544*/ 	.short	0x010a
        /*0546*/ 	.byte	0x3f
	.zero		1


	//   ....[74]....
        /*0548*/ 	.word	0x00009ad0
        /*054c*/ 	.word	0x00000009
        /*0550*/ 	.word	0x00000000
        /*0554*/ 	.short	0x010a
        /*0556*/ 	.byte	0x3f
	.zero		1


	//   ....[75]....
        /*0558*/ 	.word	0x00009b20
        /*055c*/ 	.word	0x00000006
        /*0560*/ 	.word	0x00000000
        /*0564*/ 	.short	0x010a
        /*0566*/ 	.byte	0x3f
	.zero		1


	//   ....[76]....
        /*0568*/ 	.word	0x00009b70
        /*056c*/ 	.word	0x00000009
        /*0570*/ 	.word	0x00000000
        /*0574*/ 	.short	0x010a
        /*0576*/ 	.byte	0x3f
	.zero		1


	//   ....[77]....
        /*0578*/ 	.word	0x00009bc0
        /*057c*/ 	.word	0x00000006
        /*0580*/ 	.word	0x00000000
        /*0584*/ 	.short	0x010a
        /*0586*/ 	.byte	0x3f
	.zero		1


	//   ....[78]....
        /*0588*/ 	.word	0x00009c10
        /*058c*/ 	.word	0x00000009
        /*0590*/ 	.word	0x00000000
        /*0594*/ 	.short	0x010a
        /*0596*/ 	.byte	0x3f
	.zero		1


	//   ....[79]....
        /*0598*/ 	.word	0x00009c60
        /*059c*/ 	.word	0x00000006
        /*05a0*/ 	.word	0x00000000
        /*05a4*/ 	.short	0x010a
        /*05a6*/ 	.byte	0x3f
	.zero		1


	//   ....[80]....
        /*05a8*/ 	.word	0x00009cb0
        /*05ac*/ 	.word	0x00000009
        /*05b0*/ 	.word	0x00000000
        /*05b4*/ 	.short	0x010a
        /*05b6*/ 	.byte	0x3f
	.zero		1


	//   ....[81]....
        /*05b8*/ 	.word	0x00009d00
        /*05bc*/ 	.word	0x00000006
        /*05c0*/ 	.word	0x00000000
        /*05c4*/ 	.short	0x010a
        /*05c6*/ 	.byte	0x3f
	.zero		1


	//   ....[82]....
        /*05c8*/ 	.word	0x00009d50
        /*05cc*/ 	.word	0x00000009
        /*05d0*/ 	.word	0x00000000
        /*05d4*/ 	.short	0x010a
        /*05d6*/ 	.byte	0x3f
	.zero		1


	//   ....[83]....
        /*05d8*/ 	.word	0x00009da0
        /*05dc*/ 	.word	0x00000006
        /*05e0*/ 	.word	0x00000000
        /*05e4*/ 	.short	0x010a
        /*05e6*/ 	.byte	0x3f
	.zero		1


	//   ....[84]....
        /*05e8*/ 	.word	0x00009df0
        /*05ec*/ 	.word	0x00000009
        /*05f0*/ 	.word	0x00000000
        /*05f4*/ 	.short	0x010a
        /*05f6*/ 	.byte	0x3f
	.zero		1


	//   ....[85]....
        /*05f8*/ 	.word	0x00009e40
        /*05fc*/ 	.word	0x00000006
        /*0600*/ 	.word	0x00000000
        /*0604*/ 	.short	0x010a
        /*0606*/ 	.byte	0x3f
	.zero		1


	//----- nvinfo : EIATTR_NUM_MBARRIERS
	.align		4
.L_35:
        /*0608*/ 	.byte	0x03, 0x38
        /*060a*/ 	.short	0x0026


	//----- nvinfo : EIATTR_EXIT_INSTR_OFFSETS
	.align		4
        /*060c*/ 	.byte	0x04, 0x1c
        /*060e*/ 	.short	(.L_37 - .L_36)


	//   ....[0]....
.L_36:
        /*0610*/ 	.word	0x00001640


	//   ....[1]....
        /*0614*/ 	.word	0x000016a0


	//   ....[2]....
        /*0618*/ 	.word	0x00008040


	//   ....[3]....
        /*061c*/ 	.word	0x00008070


	//   ....[4]....
        /*0620*/ 	.word	0x00009730


	//----- nvinfo : EIATTR_MAX_THREADS
	.align		4
.L_37:
        /*0624*/ 	.byte	0x04, 0x05
        /*0626*/ 	.short	(.L_39 - .L_38)
.L_38:
        /*0628*/ 	.word	0x00000180
        /*062c*/ 	.word	0x00000001
        /*0630*/ 	.word	0x00000001


	//----- nvinfo : EIATTR_CRS_STACK_SIZE
	.align		4
.L_39:
        /*0634*/ 	.byte	0x04, 0x1e
        /*0636*/ 	.short	(.L_41 - .L_40)
.L_40:
        /*0638*/ 	.word	0x00000000


	//----- nvinfo : EIATTR_CBANK_PARAM_SIZE
	.align		4
.L_41:
        /*063c*/ 	.byte	0x03, 0x19
        /*063e*/ 	.short	0x0470


	//----- nvinfo : EIATTR_PARAM_CBANK
	.align		4
        /*0640*/ 	.byte	0x04, 0x0a
        /*0642*/ 	.short	(.L_43 - .L_42)
	.align		4
.L_42:
        /*0644*/ 	.word	index@(.nv.constant0._ZN7cutlass13device_kernelINS_4gemm6kernel13GemmUniversalIN4cute5tupleIJiiiiEEENS1_10collective13CollectiveMmaINS1_34MainloopSm90TmaGmmaWarpSpecializedILi16ENS5_IJNS4_1CILi2EEENSA_ILi1EEESC_EEENS1_32KernelTmaWarpSpecializedPingpongEEENS5_IJNSA_ILi64EEENSA_ILi160EEENSA_ILi32EEEEEENS_10bfloat16_tENS5_IJlSC_lEEESK_SL_NS4_8TiledMMAINS4_8MMA_AtomIJNS4_4SM904GMMA27MMA_64x32x16_F32BF16BF16_SSILNSP_5MajorE0ELSR_0ELNSP_7ScaleInE1ELSS_1EEEEEENS4_6LayoutINS5_IJSC_SC_SC_EEENS5_IJNSA_ILi0EEESX_SX_EEEEENS5_IJNS4_10UnderscoreES10_S10_EEEEENS4_13SM90_TMA_LOADENS4_14ComposedLayoutINS4_7SwizzleILi2ELi4ELi3EEENS4_18smem_ptr_flag_bitsILi16EEENSV_INS5_IJNSA_ILi8EEESI_EEENS5_IJSI_SC_EEEEEEEvNS4_8identityENS4_23SM90_TMA_LOAD_MULTICASTES1D_vS1E_EENS_8epilogue10collective6detail29Sm90TmaWarpSpecializedAdapterINS1I_15DefaultEpilogueISK_SL_SL_NS1H_6thread17LinearCombinationISK_Li1EffLNS1M_9ScaleType4KindE0ELNS_15FloatRoundStyleE2ESK_EENS1_15EpilogueDefaultEEEEEvvEEEEvNT_6ParamsE)
        /*0648*/ 	.short	0x0210
        /*064a*/ 	.short	0x0470


	//----- nvinfo : EIATTR_SW_WAR
	.align		4
.L_43:
        /*064c*/ 	.byte	0x04, 0x36
        /*064e*/ 	.short	(.L_45 - .L_44)
.L_44:
        /*0650*/ 	.word	0x00000008
.L_45:


//--------------------- .nv.callgraph             --------------------------
	.section	.nv.callgraph,"",@"SHT_CUDA_CALLGRAPH"
	.align	4
	.sectionentsize	8
	.align		4
        /*0000*/ 	.word	0x00000000
	.align		4
        /*0004*/ 	.word	0xffffffff
	.align		4
        /*0008*/ 	.word	index@(_ZN7cutlass13device_kernelINS_4gemm6kernel13GemmUniversalIN4cute5tupleIJiiiiEEENS1_10collective13CollectiveMmaINS1_34MainloopSm90TmaGmmaWarpSpecializedILi16ENS5_IJNS4_1CILi2EEENSA_ILi1EEESC_EEENS1_32KernelTmaWarpSpecializedPingpongEEENS5_IJNSA_ILi64EEENSA_ILi160EEENSA_ILi32EEEEEENS_10bfloat16_tENS5_IJlSC_lEEESK_SL_NS4_8TiledMMAINS4_8MMA_AtomIJNS4_4SM904GMMA27MMA_64x32x16_F32BF16BF16_SSILNSP_5MajorE0ELSR_0ELNSP_7ScaleInE1ELSS_1EEEEEENS4_6LayoutINS5_IJSC_SC_SC_EEENS5_IJNSA_ILi0EEESX_SX_EEEEENS5_IJNS4_10UnderscoreES10_S10_EEEEENS4_13SM90_TMA_LOADENS4_14ComposedLayoutINS4_7SwizzleILi2ELi4ELi3EEENS4_18smem_ptr_flag_bitsILi16EEENSV_INS5_IJNSA_ILi8EEESI_EEENS5_IJSI_SC_EEEEEEEvNS4_8identityENS4_23SM90_TMA_LOAD_MULTICASTES1D_vS1E_EENS_8epilogue10collective6detail29Sm90TmaWarpSpecializedAdapterINS1I_15DefaultEpilogueISK_SL_SL_NS1H_6thread17LinearCombinationISK_Li1EffLNS1M_9ScaleType4KindE0ELNS_15FloatRoundStyleE2ESK_EENS1_15EpilogueDefaultEEEEEvvEEEEvNT_6ParamsE)
	.align		4
        /*000c*/ 	.word	index@(__assertfail)
	.align		4
        /*0010*/ 	.word	0x00000000
	.align		4
        /*0014*/ 	.word	0xfffffffe
	.align		4
        /*0018*/ 	.word	0x00000000
	.align		4
        /*001c*/ 	.word	0xfffffffd
	.align		4
        /*0020*/ 	.word	0x00000000
	.align		4
        /*0024*/ 	.word	0xfffffffc


//--------------------- .nv.constant4             --------------------------
	.section	.nv.constant4,"a",@progbits
	.align	8
	.align		8
.nv.constant4:
        /*0000*/ 	.dword	__assertfail
	.align		8
        /*0008*/ 	.dword	__unnamed_1
	.align		8
        /*0010*/ 	.dword	_ZN39_INTERNAL_4aefec61_4_k_cu_bb022430_75494cuda3std3__45__cpo5beginE
	.align		8
        /*0018*/ 	.dword	_ZN39_INTERNAL_4aefec61_4_k_cu_bb022430_75494cuda3std3__45__cpo3endE
	.align		8
        /*0020*/ 	.dword	_ZN39_INTERNAL_4aefec61_4_k_cu_bb022430_75494cuda3std3__45__cpo6cbeginE
	.align		8
        /*0028*/ 	.dword	_ZN39_INTERNAL_4aefec61_4_k_cu_bb022430_75494cuda3std3__45__cpo4cendE
	.align		8
        /*0030*/ 	.dword	_ZN39_INTERNAL_4aefec61_4_k_cu_bb022430_75494cuda3std3__441_GLOBAL__N__4aefec61_4_k_cu_bb022430_75496ignoreE
	.align		8
        /*0038*/ 	.dword	_ZN39_INTERNAL_4aefec61_4_k_cu_bb022430_75494cuda3std3__419piecewise_constructE
	.align		8
        /*0040*/ 	.dword	_ZN39_INTERNAL_4aefec61_4_k_cu_bb022430_75494cuda3std3__48in_placeE
	.align		8
        /*0048*/ 	.dword	_ZN39_INTERNAL_4aefec61_4_k_cu_bb022430_75494cuda3std6ranges3__45__cpo4swapE
	.align		8
        /*0050*/ 	.dword	_ZN39_INTERNAL_4aefec61_4_k_cu_bb022430_75494cuda3std6ranges3__45__cpo9iter_moveE
	.align		8
        /*0058*/ 	.dword	_ZN39_INTERNAL_4aefec61_4_k_cu_bb022430_75494cute7productE
	.align		8
        /*0060*/ 	.dword	_ZN39_INTERNAL_4aefec61_4_k_cu_bb022430_75494cute1_E
	.align		8
        /*0068*/ 	.dword	$str$22
	.align		8
        /*0070*/ 	.dword	$str$23


//--------------------- .text._ZN7cutlass13device_kernelINS_4gemm6kernel13GemmUniversalIN4cute5tupleIJiiiiEEENS1_10collective13CollectiveMmaINS1_34MainloopSm90TmaGmmaWarpSpecializedILi16ENS5_IJNS4_1CILi2EEENSA_ILi1EEESC_EEENS1_32KernelTmaWarpSpecializedPingpongEEENS5_IJNSA_ILi64EEENSA_ILi160EEENSA_ILi32EEEEEENS_10bfloat16_tENS5_IJlSC_lEEESK_SL_NS4_8TiledMMAINS4_8MMA_AtomIJNS4_4SM904GMMA27MMA_64x32x16_F32BF16BF16_SSILNSP_5MajorE0ELSR_0ELNSP_7ScaleInE1ELSS_1EEEEEENS4_6LayoutINS5_IJSC_SC_SC_EEENS5_IJNSA_ILi0EEESX_SX_EEEEENS5_IJNS4_10UnderscoreES10_S10_EEEEENS4_13SM90_TMA_LOADENS4_14ComposedLayoutINS4_7SwizzleILi2ELi4ELi3EEENS4_18smem_ptr_flag_bitsILi16EEENSV_INS5_IJNSA_ILi8EEESI_EEENS5_IJSI_SC_EEEEEEEvNS4_8identityENS4_23SM90_TMA_LOAD_MULTICASTES1D_vS1E_EENS_8epilogue10collective6detail29Sm90TmaWarpSpecializedAdapterINS1I_15DefaultEpilogueISK_SL_SL_NS1H_6thread17LinearCombinationISK_Li1EffLNS1M_9ScaleType4KindE0ELNS_15FloatRoundStyleE2ESK_EENS1_15EpilogueDefaultEEEEEvvEEEEvNT_6ParamsE --------------------------
	.section	.text._ZN7cutlass13device_kernelINS_4gemm6kernel13GemmUniversalIN4cute5tupleIJiiiiEEENS1_10collective13CollectiveMmaINS1_34MainloopSm90TmaGmmaWarpSpecializedILi16ENS5_IJNS4_1CILi2EEENSA_ILi1EEESC_EEENS1_32KernelTmaWarpSpecializedPingpongEEENS5_IJNSA_ILi64EEENSA_ILi160EEENSA_ILi32EEEEEENS_10bfloat16_tENS5_IJlSC_lEEESK_SL_NS4_8TiledMMAINS4_8MMA_AtomIJNS4_4SM904GMMA27MMA_64x32x16_F32BF16BF16_SSILNSP_5MajorE0ELSR_0ELNSP_7ScaleInE1ELSS_1EEEEEENS4_6LayoutINS5_IJSC_SC_SC_EEENS5_IJNSA_ILi0EEESX_SX_EEEEENS5_IJNS4_10UnderscoreES10_S10_EEEEENS4_13SM90_TMA_LOADENS4_14ComposedLayoutINS4_7SwizzleILi2ELi4ELi3EEENS4_18smem_ptr_flag_bitsILi16EEENSV_INS5_IJNSA_ILi8EEESI_EEENS5_IJSI_SC_EEEEEEEvNS4_8identityENS4_23SM90_TMA_LOAD_MULTICASTES1D_vS1E_EENS_8epilogue10collective6detail29Sm90TmaWarpSpecializedAdapterINS1I_15DefaultEpilogueISK_SL_SL_NS1H_6thread17LinearCombinationISK_Li1EffLNS1M_9ScaleType4KindE0ELNS_15FloatRoundStyleE2ESK_EENS1_15EpilogueDefaultEEEEEvvEEEEvNT_6ParamsE,"ax",@progbits
	.align	128
.text._ZN7cutlass13device_kernelINS_4gemm6kernel13GemmUniversalIN4cute5tupleIJiiiiEEENS1_10collective13CollectiveMmaINS1_34MainloopSm90TmaGmmaWarpSpecializedILi16ENS5_IJNS4_1CILi2EEENSA_ILi1EEESC_EEENS1_32KernelTmaWarpSpecializedPingpongEEENS5_IJNSA_ILi64EEENSA_ILi160EEENSA_ILi32EEEEEENS_10bfloat16_tENS5_IJlSC_lEEESK_SL_NS4_8TiledMMAINS4_8MMA_AtomIJNS4_4SM904GMMA27MMA_64x32x16_F32BF16BF16_SSILNSP_5MajorE0ELSR_0ELNSP_7ScaleInE1ELSS_1EEEEEENS4_6LayoutINS5_IJSC_SC_SC_EEENS5_IJNSA_ILi0EEESX_SX_EEEEENS5_IJNS4_10UnderscoreES10_S10_EEEEENS4_13SM90_TMA_LOADENS4_14ComposedLayoutINS4_7SwizzleILi2ELi4ELi3EEENS4_18smem_ptr_flag_bitsILi16EEENSV_INS5_IJNSA_ILi8EEESI_EEENS5_IJSI_SC_EEEEEEEvNS4_8identityENS4_23SM90_TMA_LOAD_MULTICASTES1D_vS1E_EENS_8epilogue10collective6detail29Sm90TmaWarpSpecializedAdapterINS1I_15DefaultEpilogueISK_SL_SL_NS1H_6thread17LinearCombinationISK_Li1EffLNS1M_9ScaleType4KindE0ELNS_15FloatRoundStyleE2ESK_EENS1_15EpilogueDefaultEEEEEvvEEEEvNT_6ParamsE:
        .type           _ZN7cutlass13device_kernelINS_4gemm6kernel13GemmUniversalIN4cute5tupleIJiiiiEEENS1_10collective13CollectiveMmaINS1_34MainloopSm90TmaGmmaWarpSpecializedILi16ENS5_IJNS4_1CILi2EEENSA_ILi1EEESC_EEENS1_32KernelTmaWarpSpecializedPingpongEEENS5_IJNSA_ILi64EEENSA_ILi160EEENSA_ILi32EEEEEENS_10bfloat16_tENS5_IJlSC_lEEESK_SL_NS4_8TiledMMAINS4_8MMA_AtomIJNS4_4SM904GMMA27MMA_64x32x16_F32BF16BF16_SSILNSP_5MajorE0ELSR_0ELNSP_7ScaleInE1ELSS_1EEEEEENS4_6LayoutINS5_IJSC_SC_SC_EEENS5_IJNSA_ILi0EEESX_SX_EEEEENS5_IJNS4_10UnderscoreES10_S10_EEEEENS4_13SM90_TMA_LOADENS4_14ComposedLayoutINS4_7SwizzleILi2ELi4ELi3EEENS4_18smem_ptr_flag_bitsILi16EEENSV_INS5_IJNSA_ILi8EEESI_EEENS5_IJSI_SC_EEEEEEEvNS4_8identityENS4_23SM90_TMA_LOAD_MULTICASTES1D_vS1E_EENS_8epilogue10collective6detail29Sm90TmaWarpSpecializedAdapterINS1I_15DefaultEpilogueISK_SL_SL_NS1H_6thread17LinearCombinationISK_Li1EffLNS1M_9ScaleType4KindE0ELNS_15FloatRoundStyleE2ESK_EENS1_15EpilogueDefaultEEEEEvvEEEEvNT_6ParamsE,@function
        .size           _ZN7cutlass13device_kernelINS_4gemm6kernel13GemmUniversalIN4cute5tupleIJiiiiEEENS1_10collective13CollectiveMmaINS1_34MainloopSm90TmaGmmaWarpSpecializedILi16ENS5_IJNS4_1CILi2EEENSA_ILi1EEESC_EEENS1_32KernelTmaWarpSpecializedPingpongEEENS5_IJNSA_ILi64EEENSA_ILi160EEENSA_ILi32EEEEEENS_10bfloat16_tENS5_IJlSC_lEEESK_SL_NS4_8TiledMMAINS4_8MMA_AtomIJNS4_4SM904GMMA27MMA_64x32x16_F32BF16BF16_SSILNSP_5MajorE0ELSR_0ELNSP_7ScaleInE1ELSS_1EEEEEENS4_6LayoutINS5_IJSC_SC_SC_EEENS5_IJNSA_ILi0EEESX_SX_EEEEENS5_IJNS4_10UnderscoreES10_S10_EEEEENS4_13SM90_TMA_LOADENS4_14ComposedLayoutINS4_7SwizzleILi2ELi4ELi3EEENS4_18smem_ptr_flag_bitsILi16EEENSV_INS5_IJNSA_ILi8EEESI_EEENS5_IJSI_SC_EEEEEEEvNS4_8identityENS4_23SM90_TMA_LOAD_MULTICASTES1D_vS1E_EENS_8epilogue10collective6detail29Sm90TmaWarpSpecializedAdapterINS1I_15DefaultEpilogueISK_SL_SL_NS1H_6thread17LinearCombinationISK_Li1EffLNS1M_9ScaleType4KindE0ELNS_15FloatRoundStyleE2ESK_EENS1_15EpilogueDefaultEEEEEvvEEEEvNT_6ParamsE,(.L_x_257 - _ZN7cutlass13device_kernelINS_4gemm6kernel13GemmUniversalIN4cute5tupleIJiiiiEEENS1_10collective13CollectiveMmaINS1_34MainloopSm90TmaGmmaWarpSpecializedILi16ENS5_IJNS4_1CILi2EEENSA_ILi1EEESC_EEENS1_32KernelTmaWarpSpecializedPingpongEEENS5_IJNSA_ILi64EEENSA_ILi160EEENSA_ILi32EEEEEENS_10bfloat16_tENS5_IJlSC_lEEESK_SL_NS4_8TiledMMAINS4_8MMA_AtomIJNS4_4SM904GMMA27MMA_64x32x16_F32BF16BF16_SSILNSP_5MajorE0ELSR_0ELNSP_7ScaleInE1ELSS_1EEEEEENS4_6LayoutINS5_IJSC_SC_SC_EEENS5_IJNSA_ILi0EEESX_SX_EEEEENS5_IJNS4_10UnderscoreES10_S10_EEEEENS4_13SM90_TMA_LOADENS4_14ComposedLayoutINS4_7SwizzleILi2ELi4ELi3EEENS4_18smem_ptr_flag_bitsILi16EEENSV_INS5_IJNSA_ILi8EEESI_EEENS5_IJSI_SC_EEEEEEEvNS4_8identityENS4_23SM90_TMA_LOAD_MULTICASTES1D_vS1E_EENS_8epilogue10collective6detail29Sm90TmaWarpSpecializedAdapterINS1I_15DefaultEpilogueISK_SL_SL_NS1H_6thread17LinearCombinationISK_Li1EffLNS1M_9ScaleType4KindE0ELNS_15FloatRoundStyleE2ESK_EENS1_15EpilogueDefaultEEEEEvvEEEEvNT_6ParamsE)
        .other          _ZN7cutlass13device_kernelINS_4gemm6kernel13GemmUniversalIN4cute5tupleIJiiiiEEENS1_10collective13CollectiveMmaINS1_34MainloopSm90TmaGmmaWarpSpecializedILi16ENS5_IJNS4_1CILi2EEENSA_ILi1EEESC_EEENS1_32KernelTmaWarpSpecializedPingpongEEENS5_IJNSA_ILi64EEENSA_ILi160EEENSA_ILi32EEEEEENS_10bfloat16_tENS5_IJlSC_lEEESK_SL_NS4_8TiledMMAINS4_8MMA_AtomIJNS4_4SM904GMMA27MMA_64x32x16_F32BF16BF16_SSILNSP_5MajorE0ELSR_0ELNSP_7ScaleInE1ELSS_1EEEEEENS4_6LayoutINS5_IJSC_SC_SC_EEENS5_IJNSA_ILi0EEESX_SX_EEEEENS5_IJNS4_10UnderscoreES10_S10_EEEEENS4_13SM90_TMA_LOADENS4_14ComposedLayoutINS4_7SwizzleILi2ELi4ELi3EEENS4_18smem_ptr_flag_bitsILi16EEENSV_INS5_IJNSA_ILi8EEESI_EEENS5_IJSI_SC_EEEEEEEvNS4_8identityENS4_23SM90_TMA_LOAD_MULTICASTES1D_vS1E_EENS_8epilogue10collective6detail29Sm90TmaWarpSpecializedAdapterINS1I_15DefaultEpilogueISK_SL_SL_NS1H_6thread17LinearCombinationISK_Li1EffLNS1M_9ScaleType4KindE0ELNS_15FloatRoundStyleE2ESK_EENS1_15EpilogueDefaultEEEEEvvEEEEvNT_6ParamsE,@"STO_CUDA_ENTRY STV_DEFAULT"
_ZN7cutlass13device_kernelINS_4gemm6kernel13GemmUniversalIN4cute5tupleIJiiiiEEENS1_10collective13CollectiveMmaINS1_34MainloopSm90TmaGmmaWarpSpecializedILi16ENS5_IJNS4_1CILi2EEENSA_ILi1EEESC_EEENS1_32KernelTmaWarpSpecializedPingpongEEENS5_IJNSA_ILi64EEENSA_ILi160EEENSA_ILi32EEEEEENS_10bfloat16_tENS5_IJlSC_lEEESK_SL_NS4_8TiledMMAINS4_8MMA_AtomIJNS4_4SM904GMMA27MMA_64x32x16_F32BF16BF16_SSILNSP_5MajorE0ELSR_0ELNSP_7ScaleInE1ELSS_1EEEEEENS4_6LayoutINS5_IJSC_SC_SC_EEENS5_IJNSA_ILi0EEESX_SX_EEEEENS5_IJNS4_10UnderscoreES10_S10_EEEEENS4_13SM90_TMA_LOADENS4_14ComposedLayoutINS4_7SwizzleILi2ELi4ELi3EEENS4_18smem_ptr_flag_bitsILi16EEENSV_INS5_IJNSA_ILi8EEESI_EEENS5_IJSI_SC_EEEEEEEvNS4_8identityENS4_23SM90_TMA_LOAD_MULTICASTES1D_vS1E_EENS_8epilogue10collective6detail29Sm90TmaWarpSpecializedAdapterINS1I_15DefaultEpilogueISK_SL_SL_NS1H_6thread17LinearCombinationISK_Li1EffLNS1M_9ScaleType4KindE0ELNS_15FloatRoundStyleE2ESK_EENS1_15EpilogueDefaultEEEEEvvEEEEvNT_6ParamsE:
[----:B------:R-:W0:Y:S01]  /*0000*/  LDC R1, c[0x0][0x28] ;  /* 0x00000a00ff017b82 */ /* 0x000e220000000800 */
[----:B------:R-:W1:Y:S01]  /*0010*/  S2R R3, SR_TID.X ;  /* 0x0000000000037919 */ /* 0x000e620000002100 */
[----:B------:R-:W-:Y:S01]  /*0020*/  ELECT P0, URZ, PT ;  /* 0x00000000003f782f */ /* 0x000fe20003800000 */
[----:B------:R-:W-:Y:S01]  /*0030*/  BSSY B0, `(.L_x_0) ;  /* 0x0000014000007945 */ /* 0x000fe20003800000 */
[--C-:B-1----:R-:W-:Y:S02]  /*0040*/  SHF.R.U32.HI R0, RZ, 0x5, R3.reuse ;  /* 0x00000005ff007819 */ /* 0x102fe40000011603 */
[----:B------:R-:W-:-:S03]  /*0050*/  SHF.R.U32.HI R5, RZ, 0x7, R3 ;  /* 0x00000007ff057819 */ /* 0x000fc60000011603 */
[----:B------:R-:W1:Y:S02]  /*0060*/  SHFL.IDX PT, R2, R0, RZ, 0x1f ;  /* 0x00001fff00027589 */ /* 0x000e6400000e0000 */
[----:B-1----:R-:W-:Y:S02]  /*0070*/  R2UR UR6, R2 ;  /* 0x00000000020672ca */ /* 0x002fe400000e0000 */
[----:B------:R1:W2:Y:S11]  /*0080*/  SHFL.IDX PT, R2, R5, RZ, 0x1f ;  /* 0x00001fff05027589 */ /* 0x0002b600000e0000 */
[----:B------:R-:W-:-:S02]  /*0090*/  USHF.R.S32.HI UR4, URZ, 0x1f, UR6 ;  /* 0x0000001f3f047899 */ /* 0x000fc40008011406 */
[----:B------:R-:W-:Y:S02]  /*00a0*/  ISETP.NE.OR P0, PT, RZ, UR6, !P0 ;  /* 0x00000006ff007c0c */ /* 0x000fe4000c705670 */
[----:B------:R-:W-:-:S04]  /*00b0*/  ULEA.HI UR4, UR4, UR6, URZ, 0x2 ;  /* 0x0000000604047291 */ /* 0x000fc8000f8f103f */
[----:B------:R-:W-:-:S04]  /*00c0*/  ULOP3.LUT UR4, UR4, 0xfffffffc, URZ, 0xc0, !UPT ;  /* 0xfffffffc04047892 */ /* 0x000fc8000f8ec03f */
[----:B------:R-:W-:-:S03]  /*00d0*/  UIADD3 UR6, UR6, -UR4, URZ ;  /* 0x8000000406067290 */ /* 0x000fc6000fffe03f */
[----:B012---:R-:W-:Y:S09]  /*00e0*/  @P0 BRA `(.L_x_1) ;  /* 0x0000000000200947 */ /* 0x007ff20003800000 */
[----:B------:R-:W-:Y:S02]  /*00f0*/  ULDC.64 UR4, c[0x0][0x198] ;  /* 0x0000660000047ab9 */ /* 0x000fe40000000a00 */
[----:B------:R-:W-:Y:S02]  /*0100*/  UIADD3 UR8, UP0, UR4, 0xf0, URZ ;  /* 0x000000f004087890 */ /* 0x000fe4000ff1e03f */
[----:B------:R-:W-:Y:S02]  /*0110*/  UIADD3 UR4, UP1, UR4, 0x1f0, URZ ;  /* 0x000001f004047890 */ /* 0x000fe4000ff3e03f */
[----:B------:R-:W-:Y:S02]  /*0120*/  UIADD3.X UR9, URZ, UR5, URZ, UP0, !UPT ;  /* 0x000000053f097290 */ /* 0x000fe400087fe43f */
[----:B------:R-:W-:-:S07]  /*0130*/  UIADD3.X UR5, URZ, UR5, URZ, UP1, !UPT ;  /* 0x000000053f057290 */ /* 0x000fce0008ffe43f */
[----:B------:R0:W-:Y:S02]  /*0140*/  UTMACCTL.PF [UR8] ;  /* 0x00000000080079b9 */ /* 0x0001e40008040000 */
[----:B------:R0:W-:Y:S02]  /*0150*/  UTMACCTL.PF [UR4] ;  /* 0x00000000040079b9 */ /* 0x0001e40008040000 */
[----:B0-----:R-:W-:Y:S01]  /*0160*/  NOP ;  /* 0x0000000000007918 */ /* 0x001fe20000000000 */
.L_x_1:
[----:B------:R-:W-:Y:S05]  /*0170*/  BSYNC B0 ;  /* 0x0000000000007941 */ /* 0x000fea0003800000 */
.L_x_0:
[----:B------:R-:W0:Y:S01]  /*0180*/  SHFL.IDX PT, R6, R0, RZ, 0x1f ;  /* 0x00001fff00067589 */ /* 0x000e2200000e0000 */
[----:B------:R-:W-:Y:S01]  /*0190*/  R2UR UR19, R2 ;  /* 0x00000000021372ca */ /* 0x000fe200000e0000 */
[----:B------:R-:W-:-:S04]  /*01a0*/  UISETP.NE.AND UP0, UPT, UR6, 0x3, UPT ;  /* 0x000000030600788c */ /* 0x000fc8000bf05270 */
[----:B------:R-:W-:-:S08]  /*01b0*/  UISETP.EQ.OR UP0, UPT, UR6, URZ, !UP0 ;  /* 0x0000003f0600728c */ /* 0x000fd0000c702670 */
[----:B------:R-:W-:Y:S02]  /*01c0*/  UIADD3 UR14, UR19, -0x1, URZ ;  /* 0xffffffff130e7890 */ /* 0x000fe4000fffe03f */
[----:B------:R-:W-:Y:S02]  /*01d0*/  UISETP.EQ.AND UP0, UPT, UR19, URZ, UP0 ;  /* 0x0000003f1300728c */ /* 0x000fe40008702270 */
[----:B------:R-:W-:Y:S02]  /*01e0*/  UISETP.GE.U32.AND UP1, UPT, UR14, 0x2, UPT ;  /* 0x000000020e00788c */ /* 0x000fe4000bf26070 */
[----:B------:R-:W-:Y:S01]  /*01f0*/  USEL UR36, URZ, 0x1, !UP0 ;  /* 0x000000013f247887 */ /* 0x000fe2000c000000 */
[----:B0-----:R-:W-:-:S03]  /*0200*/  ISETP.NE.AND P0, PT, R6, RZ, PT ;  /* 0x000000ff0600720c */ /* 0x001fc60003f05270 */
[----:B------:R-:W-:-:S10]  /*0210*/  USEL UR36, UR36, 0x2, UP1 ;  /* 0x0000000224247887 */ /* 0x000fd40008800000 */
[----:B------:R-:W-:Y:S05]  /*0220*/  @P0 BRA `(.L_x_2) ;  /* 0x0000000000c40947 */ /* 0x000fea0003800000 */
[----:B------:R-:W-:Y:S01]  /*0230*/  ELECT P0, URZ, PT ;  /* 0x00000000003f782f */ /* 0x000fe20003800000 */
[----:B------:R-:W-:-:S12]  /*0240*/  BSSY B0, `(.L_x_2) ;  /* 0x000002f000007945 */ /* 0x000fd80003800000 */
[----:B------:R-:W-:Y:S05]  /*0250*/  @!P0 BRA `(.L_x_3) ;  /* 0x0000000000b48947 */ /* 0x000fea0003800000 */
[----:B------:R-:W0:Y:S01]  /*0260*/  S2UR UR7, SR_CgaCtaId ;  /* 0x00000000000779c3 */ /* 0x000e220000008800 */
[----:B------:R-:W-:Y:S01]  /*0270*/  UMOV UR4, 0x400 ;  /* 0x0000040000047882 */ /* 0x000fe20000000000 */
[----:B------:R-:W-:Y:S01]  /*0280*/  UMOV UR5, 0x1 ;  /* 0x0000000100057882 */ /* 0x000fe20000000000 */
[----:B------:R-:W-:Y:S02]  /*0290*/  UMOV UR8, 0x2 ;  /* 0x0000000200087882 */ /* 0x000fe40000000000 */
[----:B------:R-:W-:-:S04]  /*02a0*/  UIADD3 UR8, -UR8, 0x100000, URZ ;  /* 0x0010000008087890 */ /* 0x000fc8000fffe13f */
[----:B------:R-:W-:Y:S02]  /*02b0*/  USHF.L.U32 UR9, UR8, 0xb, URZ ;  /* 0x0000000b08097899 */ /* 0x000fe4000800063f */
[----:B------:R-:W-:Y:S02]  /*02c0*/  USHF.L.U32 UR8, UR8, 0x1, URZ ;  /* 0x0000000108087899 */ /* 0x000fe4000800063f */
[----:B0-----:R-:W-:Y:S02]  /*02d0*/  ULEA UR7, UR7, UR4, 0x18 ;  /* 0x0000000407077291 */ /* 0x001fe4000f8ec03f */
[----:B------:R-:W-:-:S04]  /*02e0*/  UIADD3 UR4, -UR5, 0x100000, URZ ;  /* 0x0010000005047890 */ /* 0x000fc8000fffe13f */
[----:B------:R-:W-:Y:S02]  /*02f0*/  USHF.L.U32 UR5, UR4, 0xb, URZ ;  /* 0x0000000b04057899 */ /* 0x000fe4000800063f */
[----:B------:R-:W-:Y:S01]  /*0300*/  USHF.L.U32 UR4, UR4, 0x1, URZ ;  /* 0x0000000104047899 */ /* 0x000fe2000800063f */
[----:B------:R-:W0:Y:S11]  /*0310*/  FENCE.VIEW.ASYNC.S ;  /* 0x00000000000073c6 */ /* 0x000e360000000000 */
[----:B0-----:R0:W1:Y:S01]  /*0320*/  SYNCS.EXCH.64 URZ, [UR7], UR4 ;  /* 0x00000004073f75b2 */ /* 0x0010620008000100 */
[----:B------:R0:W2:Y:S01]  /*0330*/  SYNCS.EXCH.64 URZ, [UR7+0x80], UR8 ;  /* 0x00008008073f75b2 */ /* 0x0000a20008000100 */
[----:B------:R0:W3:Y:S01]  /*0340*/  SYNCS.EXCH.64 URZ, [UR7+0x8], UR4 ;  /* 0x00000804073f75b2 */ /* 0x0000e20008000100 */
[----:B------:R0:W4:Y:S01]  /*0350*/  SYNCS.EXCH.64 URZ, [UR7+0x88], UR8 ;  /* 0x00008808073f75b2 */ /* 0x0001220008000100 */
[----:B------:R0:W0:Y:S01]  /*0360*/  SYNCS.EXCH.64 URZ, [UR7+0x10], UR4 ;  /* 0x00001004073f75b2 */ /* 0x0000220008000100 */
        /* <DEDUP_REMOVED lines=27> */
[----:B-1234-:R-:W-:Y:S01]  /*0520*/  NOP ;  /* 0x0000000000007918 */ /* 0x01efe20000000000 */
.L_x_3:
[----:B0-----:R-:W-:Y:S05]  /*0530*/  BSYNC B0 ;  /* 0x0000000000007941 */ /* 0x001fea0003800000 */
.L_x_2:
[----:B------:R-:W0:Y:S01]  /*0540*/  S2UR UR15, SR_CTAID.X ;  /* 0x00000000000f79c3 */ /* 0x000e220000002500 */
[----:B------:R-:W-:Y:S01]  /*0550*/  SHF.R.S32.HI R2, RZ, 0x1f, R3 ;  /* 0x0000001fff027819 */ /* 0x000fe20000011403 */
[----:B------:R-:W1:Y:S01]  /*0560*/  SHFL.IDX PT, R7, R0, RZ, 0x1f ;  /* 0x00001fff00077589 */ /* 0x000e6200000e0000 */
[----:B------:R-:W-:Y:S02]  /*0570*/  ELECT P0, URZ, PT ;  /* 0x00000000003f782f */ /* 0x000fe40003800000 */
[----:B------:R-:W-:Y:S01]  /*0580*/  SHF.R.S32.HI R11, RZ, 0x1f, R6 ;  /* 0x0000001fff0b7819 */ /* 0x000fe20000011406 */
[----:B------:R-:W-:Y:S01]  /*0590*/  ULDC UR4, c[0x0][0x150] ;  /* 0x0000540000047ab9 */ /* 0x000fe20000000800 */
[----:B------:R-:W-:Y:S01]  /*05a0*/  LEA.HI R2, R2, R3, RZ, 0x7 ;  /* 0x0000000302027211 */ /* 0x000fe200078f38ff */
[----:B------:R-:W2:Y:S01]  /*05b0*/  SHFL.IDX PT, R8, R0, RZ, 0x1f ;  /* 0x00001fff00087589 */ /* 0x000ea200000e0000 */
[----:B------:R-:W3:Y:S01]  /*05c0*/  S2UR UR8, SR_CTAID.Y ;  /* 0x00000000000879c3 */ /* 0x000ee20000002600 */
[----:B------:R-:W-:-:S02]  /*05d0*/  ELECT P1, URZ, PT ;  /* 0x00000000003f782f */ /* 0x000fc40003820000 */
[----:B------:R-:W-:Y:S01]  /*05e0*/  LOP3.LUT R2, R2, 0xffffff80, RZ, 0xc0, !PT ;  /* 0xffffff8002027812 */ /* 0x000fe200078ec0ff */
[----:B------:R-:W-:Y:S01]  /*05f0*/  ULDC UR7, c[0x0][0x144] ;  /* 0x0000510000077ab9 */ /* 0x000fe20000000800 */
[----:B------:R-:W-:Y:S01]  /*0600*/  LEA.HI R11, R11, R6, RZ, 0x2 ;  /* 0x000000060b0b7211 */ /* 0x000fe200078f10ff */
[----:B------:R-:W-:Y:S01]  /*0610*/  UMOV UR18, 0x80 ;  /* 0x0000008000127882 */ /* 0x000fe20000000000 */
[----:B------:R-:W-:Y:S01]  /*0620*/  NOP ;  /* 0x0000000000007918 */ /* 0x000fe20000000000 */
[----:B------:R-:W-:Y:S01]  /*0630*/  IMAD.IADD R4, R3, 0x1, -R2 ;  /* 0x0000000103047824 */ /* 0x000fe200078e0a02 */
[----:B------:R-:W-:Y:S01]  /*0640*/  LOP3.LUT R11, R11, 0x3ffffffc, RZ, 0xc0, !PT ;  /* 0x3ffffffc0b0b7812 */ /* 0x000fe200078ec0ff */
[----:B------:R-:W-:Y:S01]  /*0650*/  NOP ;  /* 0x0000000000007918 */ /* 0x000fe20000000000 */
[----:B------:R-:W-:Y:S01]  /*0660*/  ULDC UR17, c[0x0][0x148] ;  /* 0x0000520000117ab9 */ /* 0x000fe20000000800 */
[----:B------:R-:W-:Y:S01]  /*0670*/  IMAD.MOV.U32 R23, RZ, RZ, 0x1 ;  /* 0x00000001ff177424 */ /* 0x000fe200078e00ff */
[----:B------:R-:W-:Y:S01]  /*0680*/  SHF.R.S32.HI R9, RZ, 0x1f, R4 ;  /* 0x0000001fff097819 */ /* 0x000fe20000011404 */
[----:B------:R-:W-:Y:S01]  /*0690*/  IMAD.IADD R11, R6, 0x1, -R11 ;  /* 0x00000001060b7824 */ /* 0x000fe200078e0a0b */
[----:B------:R-:W4:Y:S01]  /*06a0*/  SHFL.IDX PT, R5, R5, RZ, 0x1f ;  /* 0x00001fff05057589 */ /* 0x000f2200000e0000 */
[----:B------:R-:W-:-:S02]  /*06b0*/  ISETP.NE.AND P2, PT, RZ, UR19, PT ;  /* 0x00000013ff007c0c */ /* 0x000fc4000bf45270 */
[----:B0-----:R-:W-:Y:S02]  /*06c0*/  I2FP.F32.U32 R10, UR15 ;  /* 0x0000000f000a7c45 */ /* 0x001fe40008201000 */
[----:B------:R-:W-:Y:S02]  /*06d0*/  LEA.HI R2, R9, R4, RZ, 0x3 ;  /* 0x0000000409027211 */ /* 0x000fe400078f18ff */
[----:B-1----:R-:W-:Y:S01]  /*06e0*/  ISETP.NE.OR P0, PT, R7, RZ, !P0 ;  /* 0x000000ff0700720c */ /* 0x002fe20004705670 */
[----:B------:R-:W-:Y:S01]  /*06f0*/  FMUL R10, R10, UR4 ;  /* 0x000000040a0a7c20 */ /* 0x000fe20008400000 */
[--C-:B------:R-:W-:Y:S01]  /*0700*/  SHF.R.S32.HI R7, RZ, 0x3, R2.reuse ;  /* 0x00000003ff077819 */ /* 0x100fe20000011402 */
[----:B------:R-:W-:Y:S01]  /*0710*/  ULDC UR4, c[0x0][0x154] ;  /* 0x0000550000047ab9 */ /* 0x000fe20000000800 */
[----:B------:R-:W-:Y:S02]  /*0720*/  SHF.R.S32.HI R2, RZ, 0x1f, R2 ;  /* 0x0000001fff027819 */ /* 0x000fe40000011402 */
[----:B--2---:R-:W-:Y:S01]  /*0730*/  ISETP.NE.OR P1, PT, R8, RZ, !P1 ;  /* 0x000000ff0800720c */ /* 0x004fe20004f25670 */
[----:B------:R-:W0:Y:S01]  /*0740*/  F2I.U32.TRUNC.NTZ R10, R10 ;  /* 0x0000000a000a7305 */ /* 0x000e22000020f000 */
[----:B------:R-:W-:-:S02]  /*0750*/  LEA.HI R2, R2, R7, RZ, 0x2 ;  /* 0x0000000702027211 */ /* 0x000fc400078f10ff */
[----:B---3--:R-:W-:Y:S02]  /*0760*/  I2FP.F32.U32 R0, UR8 ;  /* 0x0000000800007c45 */ /* 0x008fe40008201000 */
[----:B------:R-:W-:Y:S01]  /*0770*/  LOP3.LUT R2, R2, 0xfffffffc, RZ, 0xc0, !PT ;  /* 0xfffffffc02027812 */ /* 0x000fe200078ec0ff */
[----:B------:R-:W-:Y:S02]  /*0780*/  VOTEU.ALL UP0, P0 ;  /* 0x00000000003f7886 */ /* 0x000fe40000000000 */
[----:B------:R-:W-:Y:S02]  /*0790*/  FMUL R6, R0, UR4 ;  /* 0x0000000400067c20 */ /* 0x000fe40008400000 */
[----:B------:R-:W-:Y:S01]  /*07a0*/  IMAD.IADD R2, R7, 0x1, -R2 ;  /* 0x0000000107027824 */ /* 0x000fe200078e0a02 */
[----:B------:R-:W1:Y:S01]  /*07b0*/  @!UP0 S2UR UR11, SR_CgaCtaId ;  /* 0x00000000000b89c3 */ /* 0x000e620000008800 */
[----:B------:R-:W-:Y:S01]  /*07c0*/  VOTEU.ALL UP1, P1 ;  /* 0x00000000003f7886 */ /* 0x000fe20000820000 */
[----:B------:R-:W-:Y:S01]  /*07d0*/  @!UP0 UMOV UR10, 0x400 ;  /* 0x00000400000a8882 */ /* 0x000fe20000000000 */
[----:B------:R-:W-:Y:S01]  /*07e0*/  IMAD R2, R11, 0x4, R2 ;  /* 0x000000040b027824 */ /* 0x000fe200078e0202 */
[----:B0-----:R-:W-:Y:S01]  /*07f0*/  R2UR UR4, R10 ;  /* 0x000000000a0472ca */ /* 0x001fe200000e0000 */
[----:B------:R-:W0:Y:S01]  /*0800*/  F2I.U32.TRUNC.NTZ R6, R6 ;  /* 0x0000000600067305 */ /* 0x000e22000020f000 */
[----:B------:R-:W-:Y:S01]  /*0810*/  @!UP1 UMOV UR13, 0x400 ;  /* 0x00000400000d9882 */ /* 0x000fe20000000000 */
[C---:B------:R-:W-:Y:S01]  /*0820*/  IMAD.SHL.U32 R7, R2.reuse, 0x4, RZ ;  /* 0x0000000402077824 */ /* 0x040fe200078e00ff */
[----:B------:R-:W-:Y:S01]  /*0830*/  LEA.HI R0, R2, R2, RZ, 0x1 ;  /* 0x0000000202007211 */ /* 0x000fe200078f08ff */
[----:B------:R-:W2:Y:S01]  /*0840*/  @!UP1 S2UR UR16, SR_CgaCtaId ;  /* 0x00000000001099c3 */ /* 0x000ea20000008800 */
[----:B------:R-:W-:Y:S01]  /*0850*/  VOTEU.ALL UP2, P1 ;  /* 0x00000000003f7886 */ /* 0x000fe20000840000 */
[----:B------:R-:W-:Y:S01]  /*0860*/  VOTEU.ALL UP3, P1 ;  /* 0x00000000003f7886 */ /* 0x000fe20000860000 */
[----:B------:R-:W-:Y:S01]  /*0870*/  LOP3.LUT R11, R0, 0xfffffffe, RZ, 0xc0, !PT ;  /* 0xfffffffe000b7812 */ /* 0x000fe200078ec0ff */
[----:B------:R-:W-:Y:S01]  /*0880*/  VOTEU.ALL UP4, P1 ;  /* 0x00000000003f7886 */ /* 0x000fe20000880000 */
[----:B------:R-:W-:Y:S01]  /*0890*/  LOP3.LUT R22, R2, 0xc, R7, 0x78, !PT ;  /* 0x0000000c02167812 */ /* 0x000fe200078e7807 */
[----:B------:R-:W-:-:S02]  /*08a0*/  VOTEU.ALL UP5, P1 ;  /* 0x00000000003f7886 */ /* 0x000fc400008a0000 */
[----:B------:R-:W-:Y:S01]  /*08b0*/  IMAD.IADD R11, R2, 0x1, -R11 ;  /* 0x00000001020b7824 */ /* 0x000fe200078e0a0b */
[----:B------:R-:W-:Y:S01]  /*08c0*/  UIADD3 UR4, -UR4, URZ, URZ ;  /* 0x0000003f04047290 */ /* 0x000fe2000fffe13f */
[----:B------:R-:W3:Y:S01]  /*08d0*/  LDC R2, c[0x0][0x140] ;  /* 0x00005000ff027b82 */ /* 0x000ee20000000800 */
[----:B0-----:R-:W-:Y:S02]  /*08e0*/  R2UR UR9, R6 ;  /* 0x00000000060972ca */ /* 0x001fe400000e0000 */
[----:B------:R-:W-:Y:S02]  /*08f0*/  UIMAD UR7, UR7, UR4, UR15 ;  /* 0x00000004070772a4 */ /* 0x000fe4000f8e020f */
[----:B-1----:R-:W-:Y:S01]  /*0900*/  @!UP0 ULEA UR12, UR11, UR10, 0x18 ;  /* 0x0000000a0b0c8291 */ /* 0x002fe2000f8ec03f */
[----:B------:R-:W-:Y:S01]  /*0910*/  UMOV UR4, 0x20 ;  /* 0x0000002000047882 */ /* 0x000fe20000000000 */
[----:B------:R-:W-:-:S04]  /*0920*/  @!UP1 UIADD3 UR10, -UR18, 0x100000, URZ ;  /* 0x00100000120a9890 */ /* 0x000fc8000fffe13f */
[----:B------:R-:W-:Y:S02]  /*0930*/  @!UP1 USHF.L.U32 UR11, UR10, 0xb, URZ ;  /* 0x0000000b0a0b9899 */ /* 0x000fe4000800063f */
[----:B------:R-:W-:Y:S01]  /*0940*/  @!UP1 USHF.L.U32 UR10, UR10, 0x1, URZ ;  /* 0x000000010a0a9899 */ /* 0x000fe2000800063f */
[----:B------:R-:W-:Y:S01]  /*0950*/  ISETP.NE.AND P3, PT, R11, UR7, PT ;  /* 0x000000070b007c0c */ /* 0x000fe2000bf65270 */
[----:B------:R-:W-:-:S04]  /*0960*/  @!UP0 UIADD3 UR4, -UR4, 0x100000, URZ ;  /* 0x0010000004048890 */ /* 0x000fc8000fffe13f */
[----:B------:R-:W-:Y:S02]  /*0970*/  @!UP0 USHF.L.U32 UR5, UR4, 0xb, URZ ;  /* 0x0000000b04058899 */ /* 0x000fe4000800063f */
[----:B------:R-:W-:Y:S01]  /*0980*/  @!UP0 USHF.L.U32 UR4, UR4, 0x1, URZ ;  /* 0x0000000104048899 */ /* 0x000fe2000800063f */
[----:B------:R-:W-:Y:S01]  /*0990*/  VOTEU.ALL UP0, P0 ;  /* 0x00000000003f7886 */ /* 0x000fe20000000000 */
[----:B--2---:R-:W-:Y:S01]  /*09a0*/  @!UP1 ULEA UR13, UR16, UR13, 0x18 ;  /* 0x0000000d100d9291 */ /* 0x004fe2000f8ec03f */
[----:B------:R-:W-:Y:S01]  /*09b0*/  VOTEU.ALL UP1, P0 ;  /* 0x00000000003f7886 */ /* 0x000fe20000020000 */
[----:B------:R-:W-:Y:S01]  /*09c0*/  UIADD3 UR9, -UR9, URZ, URZ ;  /* 0x0000003f09097290 */ /* 0x000fe2000fffe13f */
[----:B------:R-:W-:Y:S01]  /*09d0*/  LOP3.LUT P0, RZ, R4, 0x7, RZ, 0xc0, !PT ;  /* 0x0000000704ff7812 */ /* 0x000fe2000780c0ff */
[----:B------:R-:W0:Y:S06]  /*09e0*/  FENCE.VIEW.ASYNC.S ;  /* 0x00000000000073c6 */ /* 0x000e2c0000000000 */
[----:B0-----:R-:W0:Y:S01]  /*09f0*/  @!UP0 SYNCS.EXCH.64 URZ, [UR12+0x130], UR4 ;  /* 0x000130040c3f85b2 */ /* 0x001e220008000100 */
[----:B------:R-:W-:-:S02]  /*0a00*/  @P3 LEA.HI R0, R22, R22, RZ, 0x1 ;  /* 0x0000001616003211 */ /* 0x000fc400078f08ff */
[----:B---3--:R-:W-:Y:S02]  /*0a10*/  ISETP.EQ.U32.AND P1, PT, R2, 0x1, PT ;  /* 0x000000010200780c */ /* 0x008fe40003f22070 */
[----:B------:R-:W-:Y:S02]  /*0a20*/  @P3 SHF.R.S32.HI R0, RZ, 0x1, R0 ;  /* 0x00000001ff003819 */ /* 0x000fe40000011400 */
[----:B------:R-:W-:Y:S01]  /*0a30*/  ISETP.LT.U32.AND P0, PT, R22, 0x2, !P0 ;  /* 0x000000021600780c */ /* 0x000fe20004701070 */
[----:B------:R1:W2:Y:S01]  /*0a40*/  @!UP1 SYNCS.EXCH.64 URZ, [UR12+0x138], UR4 ;  /* 0x000138040c3f95b2 */ /* 0x0002a20008000100 */
[----:B------:R-:W-:Y:S01]  /*0a50*/  NOP ;  /* 0x0000000000007918 */ /* 0x000fe20000000000 */
[----:B-1----:R-:W-:Y:S01]  /*0a60*/  UIMAD UR4, UR17, UR9, UR8 ;  /* 0x00000009110472a4 */ /* 0x002fe2000f8e0208 */
[----:B------:R1:W3:Y:S05]  /*0a70*/  @!UP2 SYNCS.EXCH.64 URZ, [UR13+0x110], UR10 ;  /* 0x0001100a0d3fa5b2 */ /* 0x0002ea0008000100 */
[----:B------:R-:W-:-:S02]  /*0a80*/  @P3 ISETP.NE.AND P4, PT, R0, UR4, PT ;  /* 0x0000000400003c0c */ /* 0x000fc4000bf85270 */
[----:B------:R-:W-:Y:S02]  /*0a90*/  SEL R0, RZ, 0x1, !P0 ;  /* 0x00000001ff007807 */ /* 0x000fe40004000000 */
[----:B------:R-:W-:-:S04]  /*0aa0*/  @P3 SEL R23, RZ, 0x1, P4 ;  /* 0x00000001ff173807 */ /* 0x000fc80002000000 */
[----:B------:R-:W-:Y:S01]  /*0ab0*/  LOP3.LUT R23, R23, R0, RZ, 0xc0, !PT ;  /* 0x0000000017177212 */ /* 0x000fe200078ec0ff */
[----:B------:R1:W0:Y:S01]  /*0ac0*/  @!UP3 SYNCS.EXCH.64 URZ, [UR13+0x118], UR10 ;  /* 0x0001180a0d3fb5b2 */ /* 0x0002220008000100 */
[----:B------:R1:W0:Y:S01]  /*0ad0*/  @!UP4 SYNCS.EXCH.64 URZ, [UR13+0x120], UR10 ;  /* 0x0001200a0d3fc5b2 */ /* 0x0002220008000100 */
[----:B------:R1:W0:Y:S01]  /*0ae0*/  @!UP5 SYNCS.EXCH.64 URZ, [UR13+0x128], UR10 ;  /* 0x0001280a0d3fd5b2 */ /* 0x0002220008000100 */
[----:B------:R-:W-:Y:S01]  /*0af0*/  NOP ;  /* 0x0000000000007918 */ /* 0x000fe20000000000 */
[----:B-1--4-:R-:W-:Y:S05]  /*0b00*/  @!P1 BRA `(.L_x_4) ;  /* 0x0000000000089947 */ /* 0x012fea0003800000 */
[----:B0-23--:R-:W-:Y:S01]  /*0b10*/  UCGABAR_ARV ;  /* 0x00000000000079c7 */ /* 0x00dfe20008000000 */
[----:B------:R-:W-:Y:S05]  /*0b20*/  BRA `(.L_x_5) ;  /* 0x0000000000047947 */ /* 0x000fea0003800000 */
.L_x_4:
[----:B0-23--:R-:W-:Y:S01]  /*0b30*/  NOP ;  /* 0x0000000000007918 */ /* 0x00dfe20000000000 */
.L_x_5:
[----:B------:R-:W-:Y:S01]  /*0b40*/  ULDC.64 UR4, c[0x0][0x598] ;  /* 0x0001660000047ab9 */ /* 0x000fe20000000a00 */
[----:B------:R-:W-:Y:S01]  /*0b50*/  ULDC.64 UR50, c[0x0][0x208] ;  /* 0x0000820000327ab9 */ /* 0x000fe20000000a00 */
[----:B------:R-:W-:-:S04]  /*0b60*/  ISETP.NE.U32.AND P0, PT, RZ, UR4, PT ;  /* 0x00000004ff007c0c */ /* 0x000fc8000bf05070 */
[----:B------:R-:W-:-:S13]  /*0b70*/  ISETP.NE.AND.EX P0, PT, RZ, UR5, PT, P0 ;  /* 0x00000005ff007c0c */ /* 0x000fda000bf05300 */
[----:B------:R-:W-:Y:S05]  /*0b80*/  @!P0 BRA `(.L_x_6) ;  /* 0x00000000001c8947 */ /* 0x000fea0003800000 */
[----:B------:R-:W0:Y:S02]  /*0b90*/  LDC.64 R6, c[0x0][0x598] ;  /* 0x00016600ff067b82 */ /* 0x000e240000000a00 */
[----:B0-----:R-:W2:Y:S02]  /*0ba0*/  LDG.E.64 R6, desc[UR50][R6.64] ;  /* 0x0000003206067981 */ /* 0x001ea4000c1e1b00 */
[----:B--2---:R-:W-:-:S04]  /*0bb0*/  ISETP.NE.U32.AND P0, PT, R6, RZ, PT ;  /* 0x000000ff0600720c */ /* 0x004fc80003f05070 */
[----:B------:R-:W-:-:S13]  /*0bc0*/  ISETP.NE.AND.EX P0, PT, R7, RZ, PT, P0 ;  /* 0x000000ff0700720c */ /* 0x000fda0003f05300 */
[----:B------:R-:W-:Y:S05]  /*0bd0*/  @!P0 BRA `(.L_x_6) ;  /* 0x0000000000088947 */ /* 0x000fea0003800000 */
[----:B------:R0:W5:Y:S01]  /*0be0*/  LD.E R104, desc[UR50][R6.64] ;  /* 0x0000003206687980 */ /* 0x000162000c101900 */
[----:B------:R-:W-:Y:S05]  /*0bf0*/  BRA `(.L_x_7) ;  /* 0x0000000000247947 */ /* 0x000fea0003800000 */
.L_x_6:
[----:B------:R-:W-:Y:S02]  /*0c00*/  ULDC.64 UR4, c[0x0][0x588] ;  /* 0x0001620000047ab9 */ /* 0x000fe40000000a00 */
[----:B------:R-:W-:-:S04]  /*0c10*/  ISETP.NE.U32.AND P0, PT, RZ, UR4, PT ;  /* 0x00000004ff007c0c */ /* 0x000fc8000bf05070 */
[----:B------:R-:W-:-:S13]  /*0c20*/  ISETP.NE.AND.EX P0, PT, RZ, UR5, PT, P0 ;  /* 0x00000005ff007c0c */ /* 0x000fda000bf05300 */
[----:B------:R-:W-:Y:S05]  /*0c30*/  @!P0 BRA `(.L_x_8) ;  /* 0x00000000000c8947 */ /* 0x000fea0003800000 */
[----:B------:R-:W0:Y:S02]  /*0c40*/  LDC.64 R104, c[0x0][0x588] ;  /* 0x00016200ff687b82 */ /* 0x000e240000000a00 */
[----:B0-----:R1:W5:Y:S01]  /*0c50*/  LDG.E R104, desc[UR50][R104.64] ;  /* 0x0000003268687981 */ /* 0x001362000c1e1900 */
[----:B------:R-:W-:Y:S05]  /*0c60*/  BRA `(.L_x_7) ;  /* 0x0000000000087947 */ /* 0x000fea0003800000 */
.L_x_8:
[----:B------:R-:W-:Y:S02]  /*0c70*/  ULDC UR4, c[0x0][0x580] ;  /* 0x0001600000047ab9 */ /* 0x000fe40000000800 */
[----:B------:R-:W-:-:S07]  /*0c80*/  IMAD.U32 R104, RZ, RZ, UR4 ;  /* 0x00000004ff687e24 */ /* 0x000fce000f8e00ff */
.L_x_7:
[----:B------:R-:W-:Y:S02]  /*0c90*/  ULDC.64 UR4, c[0x0][0x5a0] ;  /* 0x0001680000047ab9 */ /* 0x000fe40000000a00 */
[----:B------:R-:W-:-:S04]  /*0ca0*/  ISETP.NE.U32.AND P0, PT, RZ, UR4, PT ;  /* 0x00000004ff007c0c */ /* 0x000fc8000bf05070 */
[----:B------:R-:W-:-:S13]  /*0cb0*/  ISETP.NE.AND.EX P0, PT, RZ, UR5, PT, P0 ;  /* 0x00000005ff007c0c */ /* 0x000fda000bf05300 */
[----:B------:R-:W-:Y:S05]  /*0cc0*/  @!P0 BRA `(.L_x_9) ;  /* 0x00000000001c8947 */ /* 0x000fea0003800000 */
[----:B0-----:R-:W0:Y:S02]  /*0cd0*/  LDC.64 R6, c[0x0][0x5a0] ;  /* 0x00016800ff067b82 */ /* 0x001e240000000a00 */
[----:B0-----:R-:W2:Y:S02]  /*0ce0*/  LDG.E.64 R6, desc[UR50][R6.64] ;  /* 0x0000003206067981 */ /* 0x001ea4000c1e1b00 */
[----:B--2---:R-:W-:-:S04]  /*0cf0*/  ISETP.NE.U32.AND P0, PT, R6, RZ, PT ;  /* 0x000000ff0600720c */ /* 0x004fc80003f05070 */
[----:B------:R-:W-:-:S13]  /*0d00*/  ISETP.NE.AND.EX P0, PT, R7, RZ, PT, P0 ;  /* 0x000000ff0700720c */ /* 0x000fda0003f05300 */
[----:B------:R-:W-:Y:S05]  /*0d10*/  @!P0 BRA `(.L_x_9) ;  /* 0x0000000000088947 */ /* 0x000fea0003800000 */
[----:B-1----:R0:W5:Y:S01]  /*0d20*/  LD.E R105, desc[UR50][R6.64] ;  /* 0x0000003206697980 */ /* 0x002162000c101900 */
[----:B------:R-:W-:Y:S05]  /*0d30*/  BRA `(.L_x_10) ;  /* 0x0000000000247947 */ /* 0x000fea0003800000 */
.L_x_9:
[----:B------:R-:W-:Y:S02]  /*0d40*/  ULDC.64 UR4, c[0x0][0x590] ;  /* 0x0001640000047ab9 */ /* 0x000fe40000000a00 */
[----:B------:R-:W-:-:S04]  /*0d50*/  ISETP.NE.U32.AND P0, PT, RZ, UR4, PT ;  /* 0x00000004ff007c0c */ /* 0x000fc8000bf05070 */
[----:B------:R-:W-:-:S13]  /*0d60*/  ISETP.NE.AND.EX P0, PT, RZ, UR5, PT, P0 ;  /* 0x00000005ff007c0c */ /* 0x000fda000bf05300 */
[----:B------:R-:W-:Y:S05]  /*0d70*/  @!P0 BRA `(.L_x_11) ;  /* 0x00000000000c8947 */ /* 0x000fea0003800000 */
[----:B0-----:R-:W1:Y:S02]  /*0d80*/  LDC.64 R6, c[0x0][0x590] ;  /* 0x00016400ff067b82 */ /* 0x001e640000000a00 */
[----:B-1----:R1:W5:Y:S01]  /*0d90*/  LDG.E R105, desc[UR50][R6.64] ;  /* 0x0000003206697981 */ /* 0x002362000c1e1900 */
[----:B------:R-:W-:Y:S05]  /*0da0*/  BRA `(.L_x_10) ;  /* 0x0000000000087947 */ /* 0x000fea0003800000 */
.L_x_11:
[----:B------:R-:W-:Y:S02]  /*0db0*/  ULDC UR4, c[0x0][0x584] ;  /* 0x0001610000047ab9 */ /* 0x000fe40000000800 */
[----:B-1----:R-:W-:-:S07]  /*0dc0*/  IMAD.U32 R105, RZ, RZ, UR4 ;  /* 0x00000004ff697e24 */ /* 0x002fce000f8e00ff */
.L_x_10:
[----:B------:R-:W-:Y:S01]  /*0dd0*/  ULDC UR4, c[0x0][0x65c] ;  /* 0x0001970000047ab9 */ /* 0x000fe20000000800 */
[----:B01----:R-:W0:Y:S01]  /*0de0*/  LDC.64 R6, c[0x0][0x650] ;  /* 0x00019400ff067b82 */ /* 0x003e220000000a00 */
[----:B------:R-:W-:Y:S01]  /*0df0*/  UISETP.NE.AND UP2, UPT, UR4, 0x1, UPT ;  /* 0x000000010400788c */ /* 0x000fe2000bf45270 */
[----:B------:R-:W-:Y:S01]  /*0e00*/  IMAD.MOV.U32 R18, RZ, RZ, -0x1 ;  /* 0xffffffffff127424 */ /* 0x000fe200078e00ff */
[----:B------:R-:W-:Y:S01]  /*0e10*/  UISETP.NE.AND UP0, UPT, UR19, 0x2, UPT ;  /* 0x000000021300788c */ /* 0x000fe2000bf05270 */
[----:B------:R-:W-:Y:S01]  /*0e20*/  IMAD.MOV.U32 R2, RZ, RZ, -0x1 ;  /* 0xffffffffff027424 */ /* 0x000fe200078e00ff */
[----:B------:R-:W-:Y:S01]  /*0e30*/  UP2UR UR38, UPR, URZ, 0x4 ;  /* 0x000000043f267883 */ /* 0x000fe20008000000 */
[----:B------:R-:W-:-:S06]  /*0e40*/  IMAD.MOV.U32 R19, RZ, RZ, -0x1 ;  /* 0xffffffffff137424 */ /* 0x000fcc00078e00ff */
[----:B------:R-:W-:Y:S01]  /*0e50*/  @UP2 ULDC UR12, c[0x0][0x10] ;  /* 0x00000400000c2ab9 */ /* 0x000fe20000000800 */
[----:B------:R-:W-:Y:S01]  /*0e60*/  @UP2 UMOV UR4, UR8 ;  /* 0x0000000800042c82 */ /* 0x000fe20008000000 */
[----:B------:R-:W-:Y:S01]  /*0e70*/  @UP2 UMOV UR5, URZ ;  /* 0x0000003f00052c82 */ /* 0x000fe20008000000 */
[----:B------:R-:W-:Y:S01]  /*0e80*/  @!UP2 ULDC UR16, c[0x0][0xc] ;  /* 0x000003000010aab9 */ /* 0x000fe20000000800 */
[----:B------:R-:W-:Y:S01]  /*0e90*/  @UP2 UIMAD.WIDE.U32 UR12, UR15, UR12, UR4 ;  /* 0x0000000c0f0c22a5 */ /* 0x000fe2000f8e0004 */
[----:B------:R-:W-:Y:S02]  /*0ea0*/  ULDC UR10, c[0x0][0xc] ;  /* 0x00000300000a7ab9 */ /* 0x000fe40000000800 */
[----:B------:R-:W-:Y:S01]  /*0eb0*/  @UP2 UMOV UR4, URZ ;  /* 0x0000003f00042c82 */ /* 0x000fe20008000000 */
[----:B------:R-:W-:Y:S01]  /*0ec0*/  UMOV UR5, URZ ;  /* 0x0000003f00057c82 */ /* 0x000fe20008000000 */
[----:B------:R-:W-:Y:S01]  /*0ed0*/  @UP2 UIADD3 UR18, UR13, UR4, URZ ;  /* 0x000000040d122290 */ /* 0x000fe2000fffe03f */
[----:B------:R-:W-:-:S02]  /*0ee0*/  ULDC UR11, c[0x0][0x10] ;  /* 0x00000400000b7ab9 */ /* 0x000fc40000000800 */
[----:B------:R-:W-:Y:S01]  /*0ef0*/  UMOV UR4, UR15 ;  /* 0x0000000f00047c82 */ /* 0x000fe20008000000 */
[----:B------:R-:W-:Y:S02]  /*0f00*/  UIMAD.WIDE.U32 UR10, UR10, UR11, URZ ;  /* 0x0000000b0a0a72a5 */ /* 0x000fe4000f8e003f */
[----:B------:R-:W-:Y:S01]  /*0f10*/  @!UP2 UIMAD.WIDE.U32 UR4, UR8, UR16, UR4 ;  /* 0x000000100804a2a5 */ /* 0x000fe2000f8e0004 */
[----:B------:R-:W-:Y:S02]  /*0f20*/  ULDC UR13, c[0x0][0x14] ;  /* 0x00000500000d7ab9 */ /* 0x000fe40000000800 */
[----:B------:R-:W-:Y:S02]  /*0f30*/  UIMAD.WIDE.U32 UR48, UR10, UR13, URZ ;  /* 0x0000000d0a3072a5 */ /* 0x000fe4000f8e003f */
[----:B------:R-:W-:Y:S02]  /*0f40*/  UIMAD UR37, UR11, UR13, URZ ;  /* 0x0000000d0b2572a4 */ /* 0x000fe4000f8e023f */
[----:B------:R-:W-:Y:S01]  /*0f50*/  @!UP2 UMOV UR12, UR4 ;  /* 0x00000004000cac82 */ /* 0x000fe20008000000 */
[----:B------:R-:W-:Y:S01]  /*0f60*/  @!UP2 UMOV UR18, UR5 ;  /* 0x000000050012ac82 */ /* 0x000fe20008000000 */
[----:B------:R-:W-:-:S02]  /*0f70*/  UIADD3 UR37, UR49, UR37, URZ ;  /* 0x0000002531257290 */ /* 0x000fc4000fffe03f */
[----:B------:R-:W-:-:S04]  /*0f80*/  UIADD3 UR4, UP1, UR12, UR48, URZ ;  /* 0x000000300c047290 */ /* 0x000fc8000ff3e03f */
[----:B------:R-:W-:Y:S02]  /*0f90*/  UIADD3.X UR5, UR18, UR37, URZ, UP1, !UPT ;  /* 0x0000002512057290 */ /* 0x000fe40008ffe43f */
[----:B------:R-:W-:Y:S02]  /*0fa0*/  USEL UR4, UR4, UR12, !UP0 ;  /* 0x0000000c04047287 */ /* 0x000fe4000c000000 */
[----:B------:R-:W-:-:S04]  /*0fb0*/  USEL UR5, UR5, UR18, !UP0 ;  /* 0x0000001205057287 */ /* 0x000fc8000c000000 */
[----:B0-----:R-:W-:Y:S01]  /*0fc0*/  ISETP.LE.U32.AND P0, PT, R6, UR4, PT ;  /* 0x0000000406007c0c */ /* 0x001fe2000bf03070 */
[----:B------:R-:W-:Y:S02]  /*0fd0*/  IMAD.U32 R16, RZ, RZ, UR4 ;  /* 0x00000004ff107e24 */ /* 0x000fe4000f8e00ff */
[----:B------:R-:W-:Y:S02]  /*0fe0*/  IMAD.U32 R0, RZ, RZ, UR5 ;  /* 0x00000005ff007e24 */ /* 0x000fe4000f8e00ff */
[----:B------:R-:W-:-:S03]  /*0ff0*/  IMAD.U32 R17, RZ, RZ, UR5 ;  /* 0x00000005ff117e24 */ /* 0x000fc6000f8e00ff */
[----:B------:R-:W-:Y:S02]  /*1000*/  ISETP.GE.U32.AND.EX P0, PT, R0, R7, PT, P0 ;  /* 0x000000070000720c */ /* 0x000fe40003f06100 */
[----:B------:R-:W-:-:S11]  /*1010*/  PRMT R0, RZ, 0x7610, R0 ;  /* 0x00007610ff007816 */ /* 0x000fd60000000000 */
[----:B------:R-:W-:Y:S05]  /*1020*/  @P0 BRA `(.L_x_12) ;  /* 0x0000000400500947 */ /* 0x000fea0003800000 */
[----:B------:R-:W-:Y:S01]  /*1030*/  ULDC.64 UR18, c[0x0][0x628] ;  /* 0x00018a0000127ab9 */ /* 0x000fe20000000a00 */
[C---:B------:R-:W-:Y:S01]  /*1040*/  R2UR UR20, R16.reuse ;  /* 0x00000000101472ca */ /* 0x040fe200000e0000 */
[----:B------:R-:W-:Y:S01]  /*1050*/  ULDC UR16, c[0x0][0x630] ;  /* 0x00018c0000107ab9 */ /* 0x000fe20000000800 */
[----:B------:R-:W-:Y:S02]  /*1060*/  ISETP.NE.U32.AND P0, PT, RZ, UR18, PT ;  /* 0x00000012ff007c0c */ /* 0x000fe4000bf05070 */
[----:B------:R-:W-:Y:S02]  /*1070*/  R2UR UR4, R16 ;  /* 0x00000000100472ca */ /* 0x000fe400000e0000 */
[----:B------:R-:W-:Y:S02]  /*1080*/  ISETP.NE.AND.EX P0, PT, RZ, UR19, PT, P0 ;  /* 0x00000013ff007c0c */ /* 0x000fe4000bf05300 */
[----:B------:R-:W-:-:S11]  /*1090*/  R2UR UR5, R17 ;  /* 0x00000000110572ca */ /* 0x000fd600000e0000 */
[----:B------:R-:W-:Y:S05]  /*10a0*/  @!P0 BRA `(.L_x_13) ;  /* 0x0000000000308947 */ /* 0x000fea0003800000 */
[----:B------:R-:W-:Y:S01]  /*10b0*/  R2UR UR4, R16 ;  /* 0x00000000100472ca */ /* 0x000fe200000e0000 */
[----:B------:R-:W-:Y:S01]  /*10c0*/  ULDC UR12, c[0x0][0x634] ;  /* 0x00018d00000c7ab9 */ /* 0x000fe20000000800 */
[----:B------:R-:W-:-:S11]  /*10d0*/  R2UR UR15, R17 ;  /* 0x00000000110f72ca */ /* 0x000fd600000e0000 */
[----:B------:R-:W-:-:S04]  /*10e0*/  UIADD3 UR12, UP1, UR4, UR12, URZ ;  /* 0x0000000c040c7290 */ /* 0x000fc8000ff3e03f */
[----:B------:R-:W-:-:S04]  /*10f0*/  UIADD3.X UR15, URZ, UR15, URZ, UP1, !UPT ;  /* 0x0000000f3f0f7290 */ /* 0x000fc80008ffe43f */
[----:B------:R-:W-:-:S04]  /*1100*/  UIMAD.WIDE.U32 UR4, UR15, UR18, URZ ;  /* 0x000000120f0472a5 */ /* 0x000fc8000f8e003f */
[----:B------:R-:W-:Y:S02]  /*1110*/  UIMAD.WIDE.U32 UR10, UP1, UR12, UR19, UR4 ;  /* 0x000000130c0a72a5 */ /* 0x000fe4000f820004 */
[----:B------:R-:W-:Y:S02]  /*1120*/  UIMAD.WIDE.U32 UR4, UR12, UR18, URZ ;  /* 0x000000120c0472a5 */ /* 0x000fe4000f8e003f */
[----:B------:R-:W-:Y:S02]  /*1130*/  UIADD3.X UR13, URZ, URZ, URZ, UP1, !UPT ;  /* 0x0000003f3f0d7290 */ /* 0x000fe40008ffe43f */
[----:B------:R-:W-:Y:S01]  /*1140*/  UIADD3 URZ, UP1, UR5, UR10, URZ ;  /* 0x0000000a053f7290 */ /* 0x000fe2000ff3e03f */
[----:B------:R-:W-:-:S03]  /*1150*/  UMOV UR12, UR11 ;  /* 0x0000000b000c7c82 */ /* 0x000fc60008000000 */
[----:B------:R-:W-:-:S12]  /*1160*/  UIMAD.WIDE.U32.X UR4, UR15, UR19, UR12, UP1 ;  /* 0x000000130f0472a5 */ /* 0x000fd800088e040c */
.L_x_13:
[----:B------:R-:W-:Y:S01]  /*1170*/  USHF.R.U64 UR4, UR4, UR16, UR5 ;  /* 0x0000001004047299 */ /* 0x000fe20008001205 */
[----:B------:R-:W-:Y:S01]  /*1180*/  R2UR UR11, R17 ;  /* 0x00000000110b72ca */ /* 0x000fe200000e0000 */
[----:B------:R-:W-:Y:S02]  /*1190*/  USHF.R.U32.HI UR5, URZ, UR16, UR5 ;  /* 0x000000103f057299 */ /* 0x000fe40008011605 */
[----:B------:R-:W-:Y:S01]  /*11a0*/  UIADD3 UR12, UP1, URZ, -UR4, URZ ;  /* 0x800000043f0c7290 */ /* 0x000fe2000ff3e03f */
[----:B------:R-:W-:Y:S01]  /*11b0*/  ULDC.64 UR18, c[0x0][0x620] ;  /* 0x0001880000127ab9 */ /* 0x000fe20000000a00 */
[----:B------:R-:W-:Y:S02]  /*11c0*/  UISETP.NE.AND UP2, UPT, UR38, URZ, UPT ;  /* 0x0000003f2600728c */ /* 0x000fe4000bf45270 */
[----:B------:R-:W-:Y:S01]  /*11d0*/  UIADD3.X UR5, URZ, ~UR5, URZ, UP1, !UPT ;  /* 0x800000053f057290 */ /* 0x000fe20008ffe43f */
[----:B------:R-:W-:Y:S01]  /*11e0*/  UMOV UR10, UR20 ;  /* 0x00000014000a7c82 */ /* 0x000fe20008000000 */
[----:B------:R-:W-:-:S02]  /*11f0*/  ULDC UR13, c[0x0][0x618] ;  /* 0x00018600000d7ab9 */ /* 0x000fc40000000800 */
[----:B------:R-:W-:Y:S02]  /*1200*/  UIMAD UR5, UR5, UR18, URZ ;  /* 0x00000012050572a4 */ /* 0x000fe4000f8e023f */
[----:B------:R-:W-:Y:S02]  /*1210*/  UIMAD.WIDE.U32 UR10, UR12, UR18, UR10 ;  /* 0x000000120c0a72a5 */ /* 0x000fe4000f8e000a */
[----:B------:R-:W-:Y:S02]  /*1220*/  UIMAD UR12, UR12, UR19, UR5 ;  /* 0x000000130c0c72a4 */ /* 0x000fe4000f8e0205 */
[----:B------:R-:W-:Y:S02]  /*1230*/  @UP2 UIMAD UR7, UR17, UR9, UR8 ;  /* 0x00000009110722a4 */ /* 0x000fe4000f8e0208 */
[----:B------:R-:W-:Y:S01]  /*1240*/  UIADD3 UR11, UR11, UR12, URZ ;  /* 0x0000000c0b0b7290 */ /* 0x000fe2000fffe03f */
[----:B------:R-:W-:Y:S01]  /*1250*/  ULDC.64 UR8, c[0x0][0x640] ;  /* 0x0001900000087ab9 */ /* 0x000fe20000000a00 */
[----:B------:R-:W-:-:S02]  /*1260*/  ULDC UR15, c[0x0][0x608] ;  /* 0x00018200000f7ab9 */ /* 0x000fc40000000800 */
[----:B------:R-:W-:Y:S01]  /*1270*/  USHF.R.U64 UR20, UR10, UR13, UR11 ;  /* 0x0000000d0a147299 */ /* 0x000fe2000800120b */
[----:B------:R-:W-:Y:S01]  /*1280*/  ISETP.NE.U32.AND P0, PT, RZ, UR8, PT ;  /* 0x00000008ff007c0c */ /* 0x000fe2000bf05070 */
[----:B------:R-:W-:Y:S01]  /*1290*/  USHF.R.U32.HI UR11, URZ, UR13, UR11 ;  /* 0x0000000d3f0b7299 */ /* 0x000fe2000801160b */
[----:B------:R-:W-:Y:S02]  /*12a0*/  ULDC UR21, c[0x0][0x658] ;  /* 0x0001960000157ab9 */ /* 0x000fe40000000800 */
[----:B------:R-:W-:Y:S01]  /*12b0*/  ISETP.NE.AND.EX P0, PT, RZ, UR9, PT, P0 ;  /* 0x00000009ff007c0c */ /* 0x000fe2000bf05300 */
[----:B------:R-:W-:Y:S02]  /*12c0*/  USHF.R.U64 UR25, UR20, UR15, UR11 ;  /* 0x0000000f14197299 */ /* 0x000fe4000800120b */
[----:B------:R-:W-:Y:S01]  /*12d0*/  USHF.R.U32.HI UR11, URZ, UR15, UR11 ;  /* 0x0000000f3f0b7299 */ /* 0x000fe2000801160b */
[----:B------:R-:W-:Y:S01]  /*12e0*/  UMOV UR10, 0xffffffff ;  /* 0xffffffff000a7882 */ /* 0x000fe20000000000 */
[----:B------:R-:W-:Y:S01]  /*12f0*/  ULDC UR5, c[0x0][0x600] ;  /* 0x0001800000057ab9 */ /* 0x000fe20000000800 */
[----:B------:R-:W-:-:S02]  /*1300*/  USHF.L.U32 UR10, UR10, UR21, URZ ;  /* 0x000000150a0a7299 */ /* 0x000fc4000800063f */
[----:B------:R-:W-:Y:S02]  /*1310*/  USHF.R.U64 UR26, UR25, UR21, UR11 ;  /* 0x00000015191a7299 */ /* 0x000fe4000800120b */
[----:B------:R-:W-:Y:S02]  /*1320*/  ULOP3.LUT UR15, URZ, UR10, URZ, 0x33, !UPT ;  /* 0x0000000a3f0f7292 */ /* 0x000fe4000f8e333f */
[----:B------:R-:W-:Y:S02]  /*1330*/  UIADD3 UR19, UR5, -0x1, URZ ;  /* 0xffffffff05137890 */ /* 0x000fe4000fffe03f */
[----:B------:R-:W-:Y:S01]  /*1340*/  USHF.R.U32.HI UR11, URZ, UR21, UR11 ;  /* 0x000000153f0b7299 */ /* 0x000fe2000801160b */
[----:B------:R-:W-:Y:S01]  /*1350*/  ULDC UR22, c[0x0][0x648] ;  /* 0x0001920000167ab9 */ /* 0x000fe20000000800 */
[----:B------:R-:W-:Y:S01]  /*1360*/  ULDC UR23, c[0x0][0x638] ;  /* 0x00018e0000177ab9 */ /* 0x000fe20000000800 */
[----:B------:R-:W-:Y:S01]  /*1370*/  UMOV UR24, 0x1 ;  /* 0x0000000100187882 */ /* 0x000fe20000000000 */
[----:B------:R-:W-:Y:S01]  /*1380*/  UMOV UR10, UR26 ;  /* 0x0000001a000a7c82 */ /* 0x000fe20008000000 */
[----:B------:R-:W-:Y:S07]  /*1390*/  @!P0 BRA `(.L_x_14) ;  /* 0x0000000000308947 */ /* 0x000fee0003800000 */
[----:B------:R-:W-:Y:S02]  /*13a0*/  ULDC UR16, c[0x0][0x64c] ;  /* 0x0001930000107ab9 */ /* 0x000fe40000000800 */
        /* <DEDUP_REMOVED lines=8> */
[----:B------:R-:W-:-:S07]  /*1430*/  UIMAD.WIDE.U32.X UR8, UR18, UR9, UR16, UP1 ;  /* 0x00000009120872a5 */ /* 0x000fce00088e0410 */
[----:B------:R-:W-:Y:S01]  /*1440*/  UMOV UR10, UR8 ;  /* 0x00000008000a7c82 */ /* 0x000fe20008000000 */
[----:B------:R-:W-:-:S05]  /*1450*/  UMOV UR11, UR9 ;  /* 0x00000009000b7c82 */ /* 0x000fca0008000000 */
.L_x_14:
[----:B------:R-:W-:Y:S01]  /*1460*/  USHF.R.U64 UR9, UR10, UR22, UR11 ;  /* 0x000000160a097299 */ /* 0x000fe2000800120b */
[----:B------:R-:W-:Y:S01]  /*1470*/  IMAD.MOV.U32 R0, RZ, RZ, 0x1 ;  /* 0x00000001ff007424 */ /* 0x000fe200078e00ff */
[----:B------:R-:W-:Y:S01]  /*1480*/  USHF.L.U32 UR8, UR24, UR21, URZ ;  /* 0x0000001518087299 */ /* 0x000fe2000800063f */
[----:B------:R-:W-:Y:S01]  /*1490*/  IMAD.U32 R19, RZ, RZ, UR4 ;  /* 0x00000004ff137e24 */ /* 0x000fe2000f8e00ff */
[----:B------:R-:W-:Y:S02]  /*14a0*/  ULOP3.LUT UR15, UR25, UR15, URZ, 0xc0, !UPT ;  /* 0x0000000f190f7292 */ /* 0x000fe4000f8ec03f */
[----:B------:R-:W-:Y:S02]  /*14b0*/  UIADD3 UR10, -UR9, URZ, URZ ;  /* 0x0000003f090a7290 */ /* 0x000fe4000fffe13f */
[----:B------:R-:W-:Y:S02]  /*14c0*/  UIMAD UR15, UR8, UR9, UR15 ;  /* 0x00000009080f72a4 */ /* 0x000fe4000f8e020f */
[----:B------:R-:W-:-:S02]  /*14d0*/  ULOP3.LUT UR19, UR20, UR19, URZ, 0xc0, !UPT ;  /* 0x0000001314137292 */ /* 0x000fc4000f8ec03f */
[----:B------:R-:W-:Y:S01]  /*14e0*/  UIMAD UR8, UR10, UR23, UR26 ;  /* 0x000000170a0872a4 */ /* 0x000fe2000f8e021a */
[----:B------:R-:W-:Y:S01]  /*14f0*/  ULDC UR9, c[0x0][0x610] ;  /* 0x0001840000097ab9 */ /* 0x000fe20000000800 */
[----:B------:R-:W-:Y:S02]  /*1500*/  UISETP.NE.AND UP1, UPT, UR38, URZ, UPT ;  /* 0x0000003f2600728c */ /* 0x000fe4000bf25270 */
[----:B------:R-:W-:Y:S02]  /*1510*/  UIMAD UR7, UR15, UR9, UR7 ;  /* 0x000000090f0772a4 */ /* 0x000fe4000f8e0207 */
[----:B------:R-:W-:-:S04]  /*1520*/  UIMAD UR8, UR8, UR5, UR19 ;  /* 0x00000005080872a4 */ /* 0x000fc8000f8e0213 */
[----:B------:R-:W-:Y:S02]  /*1530*/  USEL UR5, UR8, UR7, !UP1 ;  /* 0x0000000708057287 */ /* 0x000fe4000c800000 */
[----:B------:R-:W-:-:S04]  /*1540*/  USEL UR7, UR7, UR8, !UP1 ;  /* 0x0000000807077287 */ /* 0x000fc8000c800000 */
[----:B------:R-:W-:Y:S02]  /*1550*/  IMAD.U32 R2, RZ, RZ, UR5 ;  /* 0x00000005ff027e24 */ /* 0x000fe4000f8e00ff */
[----:B------:R-:W-:-:S07]  /*1560*/  IMAD.U32 R18, RZ, RZ, UR7 ;  /* 0x00000007ff127e24 */ /* 0x000fce000f8e00ff */
.L_x_12:
[----:B------:R-:W-:Y:S05]  /*1570*/  @!P1 BRA `(.L_x_15) ;  /* 0x00000000000c9947 */ /* 0x000fea0003800000 */
[----:B------:R-:W-:Y:S01]  /*1580*/  UCGABAR_WAIT ;  /* 0x0000000000007dc7 */ /* 0x000fe20008000000 */
[----:B------:R-:W-:Y:S01]  /*1590*/  CCTL.IVALL ;  /* 0x00000000ff00798f */ /* 0x000fe20002000000 */
[----:B------:R-:W-:Y:S05]  /*15a0*/  BRA `(.L_x_16) ;  /* 0x0000000000047947 */ /* 0x000fea0003800000 */
.L_x_15:
[----:B------:R-:W-:Y:S06]  /*15b0*/  BAR.SYNC.DEFER_BLOCKING 0x0 ;  /* 0x0000000000007b1d */ /* 0x000fec0000010000 */
.L_x_16:
[----:B------:R-:W-:Y:S02]  /*15c0*/  ULDC UR4, c[0x0][0x28c] ;  /* 0x0000a30000047ab9 */ /* 0x000fe40000000800 */
[----:B------:R-:W-:-:S04]  /*15d0*/  UIADD3 UR4, UR4, 0x1f, URZ ;  /* 0x0000001f04047890 */ /* 0x000fc8000fffe03f */
[----:B------:R-:W-:-:S04]  /*15e0*/  USHF.R.S32.HI UR5, URZ, 0x1f, UR4 ;  /* 0x0000001f3f057899 */ /* 0x000fc80008011404 */
[----:B------:R-:W-:-:S04]  /*15f0*/  ULEA.HI UR5, UR5, UR4, URZ, 0x5 ;  /* 0x0000000405057291 */ /* 0x000fc8000f8f283f */
[----:B------:R-:W-:Y:S01]  /*1600*/  USHF.R.S32.HI UR39, URZ, 0x5, UR5 ;  /* 0x000000053f277899 */ /* 0x000fe20008011405 */
[----:B------:R-:W-:Y:S11]  /*1610*/  @!P2 BRA `(.L_x_17) ;  /* 0x00000068008ca947 */ /* 0x000ff60003800000 */
[----:B------:R-:W-:-:S06]  /*1620*/  UISETP.GT.U32.AND UP1, UPT, UR14, 0x1, UPT ;  /* 0x000000010e00788c */ /* 0x000fcc000bf24070 */
[----:B------:R-:W-:-:S13]  /*1630*/  PLOP3.LUT P0, PT, PT, PT, UP1, 0x80, 0x0 ;  /* 0x000000000000781c */ /* 0x000fda0003f0f018 */
[----:B------:R-:W-:Y:S05]  /*1640*/  @P0 EXIT ;  /* 0x000000000000094d */ /* 0x000fea0003800000 */
.L_x_18:
[----:B------:R-:W-:-:S08]  /*1650*/  NOP ;  /* 0x0000000000007918 */ /* 0x000fd00000000000 */
[----:B------:R-:W0:Y:S02]  /*1660*/  USETMAXREG.TRY_ALLOC.CTAPOOL UP1, 0xe8 ;  /* 0x000000e8000079c8 */ /* 0x000e240008020600 */
[----:B0-----:R-:W-:-:S13]  /*1670*/  PLOP3.LUT P0, PT, PT, PT, UP1, 0x80, 0x0 ;  /* 0x000000000000781c */ /* 0x001fda0003f0f018 */
[----:B------:R-:W-:Y:S05]  /*1680*/  @!P0 BRA `(.L_x_18) ;  /* 0xfffffffc00f08947 */ /* 0x000fea000383ffff */
[----:B------:R-:W-:-:S13]  /*1690*/  LOP3.LUT P0, RZ, R0, 0xff, RZ, 0xc0, !PT ;  /* 0x000000ff00ff7812 */ /* 0x000fda000780c0ff */
[----:B------:R-:W-:Y:S05]  /*16a0*/  @!P0 EXIT ;  /* 0x000000000000894d */ /* 0x000fea0003800000 */
[----:B------:R-:W0:Y:S01]  /*16b0*/  S2UR UR5, SR_CgaCtaId ;  /* 0x00000000000579c3 */ /* 0x000e220000008800 */
[----:B------:R-:W-:Y:S01]  /*16c0*/  VIADD R5, R5, 0xffffffff ;  /* 0xffffffff05057836 */ /* 0x000fe20000000000 */
[CC--:B------:R-:W-:Y:S01]  /*16d0*/  LEA.HI R0, R9.reuse, R4.reuse, RZ, 0x2 ;  /* 0x0000000409007211 */ /* 0x0c0fe200078f10ff */
[----:B------:R-:W-:Y:S01]  /*16e0*/  UMOV UR42, 0x400 ;  /* 0x00000400002a7882 */ /* 0x000fe20000000000 */
[----:B------:R-:W-:Y:S01]  /*16f0*/  LEA.HI R9, R9, R4, RZ, 0x5 ;  /* 0x0000000409097211 */ /* 0x000fe200078f28ff */
[----:B------:R-:W-:Y:S01]  /*1700*/  USHF.R.U32.HI UR4, URZ, 0x4, UR39 ;  /* 0x000000043f047899 */ /* 0x000fe20008011627 */
[----:B------:R-:W-:Y:S01]  /*1710*/  R2UR UR44, R5 ;  /* 0x00000000052c72ca */ /* 0x000fe200000e0000 */
[----:B------:R-:W-:Y:S01]  /*1720*/  ULOP3.LUT UR43, UR39, 0xf, URZ, 0xc0, !UPT ;  /* 0x0000000f272b7892 */ /* 0x000fe2000f8ec03f */
[--C-:B------:R-:W-:Y:S01]  /*1730*/  SHF.R.S32.HI R106, RZ, 0x2, R0.reuse ;  /* 0x00000002ff6a7819 */ /* 0x100fe20000011400 */
[----:B------:R-:W-:Y:S01]  /*1740*/  UISETP.LT.AND UP1, UPT, UR39, 0x1, UPT ;  /* 0x000000012700788c */ /* 0x000fe2000bf21270 */
[----:B------:R-:W-:Y:S01]  /*1750*/  SHF.R.S32.HI R3, RZ, 0x1f, R0 ;  /* 0x0000001fff037819 */ /* 0x000fe20000011400 */
[----:B------:R-:W-:Y:S01]  /*1760*/  ULOP3.LUT UR4, UR4, 0x1, URZ, 0xc0, !UPT ;  /* 0x0000000104047892 */ /* 0x000fe2000f8ec03f */
[----:B------:R-:W-:Y:S01]  /*1770*/  SHF.R.S32.HI R9, RZ, 0x5, R9 ;  /* 0x00000005ff097819 */ /* 0x000fe20000011409 */
[----:B------:R-:W-:Y:S01]  /*1780*/  ULDC UR6, c[0x0][0x284] ;  /* 0x0000a10000067ab9 */ /* 0x000fe20000000800 */
[----:B------:R-:W-:Y:S01]  /*1790*/  LEA.HI R3, R3, R106, RZ, 0x3 ;  /* 0x0000006a03037211 */ /* 0x000fe200078f18ff */
[----:B------:R-:W-:Y:S01]  /*17a0*/  USEL UR43, UR43, URZ, !UP0 ;  /* 0x0000003f2b2b7287 */ /* 0x000fe2000c000000 */
[----:B------:R-:W-:Y:S01]  /*17b0*/  ISETP.NE.AND P0, PT, R5, RZ, PT ;  /* 0x000000ff0500720c */ /* 0x000fe20003f05270 */
[----:B------:R-:W-:Y:S01]  /*17c0*/  USEL UR46, UR39, 0x1, UP1 ;  /* 0x00000001272e7887 */ /* 0x000fe20008800000 */
[----:B------:R-:W-:Y:S01]  /*17d0*/  LOP3.LUT R3, R3, 0xfffffff8, RZ, 0xc0, !PT ;  /* 0xfffffff803037812 */ /* 0x000fe200078ec0ff */
[----:B------:R-:W-:Y:S01]  /*17e0*/  USHF.L.U32 UR44, UR44, 0x3, URZ ;  /* 0x000000032c2c7899 */ /* 0x000fe2000800063f */
[----:B------:R-:W-:Y:S01]  /*17f0*/  SEL R118, RZ, 0x1, P0 ;  /* 0x00000001ff767807 */ /* 0x000fe20000000000 */
[----:B------:R-:W-:-:S02]  /*1800*/  UISETP.EQ.U32.AND UP0, UPT, UR4, 0x1, !UP0 ;  /* 0x000000010400788c */ /* 0x000fc4000c702070 */
[----:B------:R-:W-:Y:S01]  /*1810*/  IMAD.IADD R106, R106, 0x1, -R3 ;  /* 0x000000016a6a7824 */ /* 0x000fe200078e0a03 */
[----:B0-----:R-:W-:Y:S01]  /*1820*/  ULEA UR42, UR5, UR42, 0x18 ;  /* 0x0000002a052a7291 */ /* 0x001fe2000f8ec03f */
[----:B------:R-:W-:Y:S01]  /*1830*/  IMAD.U32 R110, RZ, RZ, UR44 ;  /* 0x0000002cff6e7e24 */ /* 0x000fe2000f8e00ff */
[----:B------:R-:W-:Y:S01]  /*1840*/  LOP3.LUT R3, R0, 0xfffffffc, RZ, 0xc0, !PT ;  /* 0xfffffffc00037812 */ /* 0x000fe200078ec0ff */
[C-C-:B------:R-:W-:Y:S01]  /*1850*/  IMAD R113, R9.reuse, -0x10, -R106.reuse ;  /* 0xfffffff009717824 */ /* 0x140fe200078e0a6a */
[----:B------:R-:W-:Y:S01]  /*1860*/  UIADD3 UR45, UR42, 0x110, URZ ;  /* 0x000001102a2d7890 */ /* 0x000fe2000fffe03f */
[--C-:B------:R-:W-:Y:S01]  /*1870*/  SHF.R.S32.HI R107, RZ, 0x1f, R106.reuse ;  /* 0x0000001fff6b7819 */ /* 0x100fe2000001146a */
[----:B------:R-:W-:Y:S01]  /*1880*/  ULOP3.LUT UR40, UR36, 0x1, URZ, 0xfc, !UPT ;  /* 0x0000000124287892 */ /* 0x000fe2000f8efc3f */
[----:B------:R-:W-:Y:S01]  /*1890*/  LOP3.LUT R112, R110, 0x8, RZ, 0xc0, !PT ;  /* 0x000000086e707812 */ /* 0x000fe200078ec0ff */
[----:B------:R-:W-:Y:S01]  /*18a0*/  IMAD.IADD R108, R4, 0x1, -R3 ;  /* 0x00000001046c7824 */ /* 0x000fe200078e0a03 */
[----:B------:R-:W-:Y:S01]  /*18b0*/  LOP3.LUT R110, R110, 0x8, RZ, 0xc, !PT ;  /* 0x000000086e6e7812 */ /* 0x000fe200078e0cff */
[----:B------:R-:W-:Y:S01]  /*18c0*/  IMAD.U32 R109, RZ, RZ, UR45 ;  /* 0x0000002dff6d7e24 */ /* 0x000fe2000f8e00ff */
[----:B------:R-:W-:Y:S01]  /*18d0*/  LOP3.LUT R112, R112, 0x18, RZ, 0x3c, !PT ;  /* 0x0000001870707812 */ /* 0x000fe200078e3cff */
[----:B------:R-:W-:Y:S01]  /*18e0*/  IMAD.WIDE R106, R9, 0x10, R106 ;  /* 0x00000010096a7825 */ /* 0x000fe200078e026a */
[----:B------:R-:W-:-:S02]  /*18f0*/  USHF.L.U32 UR41, UR39, 0x1, URZ ;  /* 0x0000000127297899 */ /* 0x000fc4000800063f */
[----:B------:R-:W-:Y:S01]  /*1900*/  UIADD3 UR46, -UR46, UR39, URZ ;  /* 0x000000272e2e7290 */ /* 0x000fe2000fffe13f */
[----:B------:R-:W-:Y:S01]  /*1910*/  VIADD R111, R109, UR44 ;  /* 0x0000002c6d6f7c36 */ /* 0x000fe20008000000 */
[----:B------:R-:W-:Y:S01]  /*1920*/  USEL UR47, URZ, 0x1, !UP0 ;  /* 0x000000013f2f7887 */ /* 0x000fe2000c000000 */
[----:B------:R-:W-:-:S11]  /*1930*/  VIADD R113, R113, UR6 ;  /* 0x0000000671717c36 */ /* 0x000fd60008000000 */
.L_x_198:
[----:B------:R-:W-:Y:S01]  /*1940*/  SHF.L.U32 R0, R118, 0x1f, RZ ;  /* 0x0000001f76007819 */ /* 0x000fe200000006ff */
[----:B------:R-:W-:Y:S02]  /*1950*/  ULDC UR4, c[0x0][0x28c] ;  /* 0x0000a30000047ab9 */ /* 0x000fe40000000800 */
[----:B------:R-:W-:Y:S01]  /*1960*/  ISETP.LT.AND P1, PT, RZ, UR4, PT ;  /* 0x00000004ff007c0c */ /* 0x000fe2000bf21270 */
[----:B0-----:R-:W0:Y:S02]  /*1970*/  SYNCS.PHASECHK.TRANS64.TRYWAIT P0, [R109+UR44], R0 ;  /* 0x000000006d0075a7 */ /* 0x001e24000800016c */
[----:B0-----:R-:W-:Y:S10]  /*1980*/  @!P0 BRA `(.L_x_19) ;  /* 0x0000007c006c8947 */ /* 0x001ff40003800000 */
.L_x_232:
[----:B------:R-:W-:Y:S05]  /*1990*/  @P1 BRA `(.L_x_20) ;  /* 0x0000000000401947 */ /* 0x000fea0003800000 */
[----:B0-----:R-:W-:Y:S01]  /*19a0*/  MOV R0, 0x0 ;  /* 0x0000000000007802 */ /* 0x001fe20000000f00 */
[----:B------:R-:W-:Y:S01]  /*19b0*/  ULDC.64 UR4, c[0x4][0x68] ;  /* 0x01001a0000047ab9 */ /* 0x000fe20000000a00 */
[----:B------:R-:W-:Y:S01]  /*19c0*/  ULDC.64 UR6, c[0x4][0x8] ;  /* 0x0100020000067ab9 */ /* 0x000fe20000000a00 */
[----:B------:R-:W-:Y:S01]  /*19d0*/  IMAD.U32 R4, RZ, RZ, UR4 ;  /* 0x00000004ff047e24 */ /* 0x000fe2000f8e00ff */
[----:B------:R0:W1:Y:S01]  /*19e0*/  LDC.64 R14, c[0x4][R0] ;  /* 0x01000000000e7b82 */ /* 0x0000620000000a00 */
[----:B------:R-:W-:Y:S01]  /*19f0*/  IMAD.U32 R5, RZ, RZ, UR5 ;  /* 0x00000005ff057e24 */ /* 0x000fe2000f8e00ff */
[----:B------:R-:W-:Y:S01]  /*1a00*/  ULDC.64 UR4, c[0x4][0x70] ;  /* 0x01001c0000047ab9 */ /* 0x000fe20000000a00 */
[----:B------:R-:W-:Y:S02]  /*1a10*/  IMAD.U32 R10, RZ, RZ, UR6 ;  /* 0x00000006ff0a7e24 */ /* 0x000fe4000f8e00ff */
[----:B------:R-:W-:Y:S02]  /*1a20*/  IMAD.U32 R6, RZ, RZ, UR4 ;  /* 0x00000004ff067e24 */ /* 0x000fe4000f8e00ff */
[----:B------:R-:W-:-:S02]  /*1a30*/  IMAD.U32 R7, RZ, RZ, UR5 ;  /* 0x00000005ff077e24 */ /* 0x000fc4000f8e00ff */
[----:B------:R-:W-:Y:S02]  /*1a40*/  IMAD.U32 R11, RZ, RZ, UR7 ;  /* 0x00000007ff0b7e24 */ /* 0x000fe4000f8e00ff */
[----:B------:R-:W-:Y:S02]  /*1a50*/  IMAD.MOV.U32 R8, RZ, RZ, 0x1e1 ;  /* 0x000001e1ff087424 */ /* 0x000fe400078e00ff */
[----:B------:R-:W-:Y:S02]  /*1a60*/  IMAD.MOV.U32 R12, RZ, RZ, 0x1 ;  /* 0x00000001ff0c7424 */ /* 0x000fe400078e00ff */
[----:B0-----:R-:W-:-:S07]  /*1a70*/  IMAD.MOV.U32 R13, RZ, RZ, RZ ;  /* 0x000000ffff0d7224 */ /* 0x001fce00078e00ff */
[----:B------:R-:W-:-:S07]  /*1a80*/  LEPC R20, `(.L_x_20) ;  /* 0x000000001014794e */ /* 0x000fce0000000000 */
[----:B-1---5:R-:W-:Y:S05]  /*1a90*/  CALL.ABS.NOINC R14 ;  /* 0x000000000e007343 */ /* 0x022fea0003c00000 */
.L_x_20:
[----:B0-----:R-:W-:-:S05]  /*1aa0*/  IMAD.U32 R0, RZ, RZ, UR40 ;  /* 0x00000028ff007e24 */ /* 0x001fca000f8e00ff */
[----:B------:R-:W-:-:S13]  /*1ab0*/  ISETP.NE.AND P0, PT, R0, 0x3, PT ;  /* 0x000000030000780c */ /* 0x000fda0003f05270 */
[----:B------:R-:W-:Y:S05]  /*1ac0*/  @!P0 BRA `(.L_x_21) ;  /* 0x0000000000048947 */ /* 0x000fea0003800000 */
[----:B------:R-:W-:Y:S01]  /*1ad0*/  BPT.TRAP 0x1 ;  /* 0x000000040000795c */ /* 0x000fe20000300000 */
.L_x_21:
[----:B------:R-:W-:Y:S02]  /*1ae0*/  IMAD.U32 R3, RZ, RZ, UR43 ;  /* 0x0000002bff037e24 */ /* 0x000fe4000f8e00ff */
[----:B------:R-:W-:-:S03]  /*1af0*/  IMAD.U32 R0, RZ, RZ, UR47 ;  /* 0x0000002fff007e24 */ /* 0x000fc6000f8e00ff */
[----:B------:R-:W-:Y:S02]  /*1b00*/  LEA R3, R3, UR42, 0x3 ;  /* 0x0000002a03037c11 */ /* 0x000fe4000f8e18ff */
[----:B------:R-:W-:-:S04]  /*1b10*/  SHF.L.U32 R0, R0, 0x1f, RZ ;  /* 0x0000001f00007819 */ /* 0x000fc800000006ff */
[----:B------:R0:W1:Y:S01]  /*1b20*/  SYNCS.PHASECHK.TRANS64.TRYWAIT P1, [R3+URZ], R0 ;  /* 0x00000000030075a7 */ /* 0x000062000802017f */
[----:B------:R-:W-:Y:S05]  /*1b30*/  @!P0 BRA `(.L_x_22) ;  /* 0x0000000000048947 */ /* 0x000fea0003800000 */
[----:B------:R-:W-:Y:S01]  /*1b40*/  BPT.TRAP 0x1 ;  /* 0x000000040000795c */ /* 0x000fe20000300000 */
.L_x_22:
[----:B------:R-:W-:-:S05]  /*1b50*/  IMAD.U32 R4, RZ, RZ, UR46 ;  /* 0x0000002eff047e24 */ /* 0x000fca000f8e00ff */
[----:B------:R-:W-:Y:S01]  /*1b60*/  ISETP.GE.AND P2, PT, R4, 0x1, PT ;  /* 0x000000010400780c */ /* 0x000fe20003f46270 */
[----:B-1----:R-:W-:-:S12]  /*1b70*/  @P1 BRA `(.L_x_23) ;  /* 0x0000000000081947 */ /* 0x002fd80003800000 */
[----:B------:R-:W1:Y:S02]  /*1b80*/  SYNCS.PHASECHK.TRANS64.TRYWAIT P1, [R3+URZ], R0 ;  /* 0x00000000030075a7 */ /* 0x000e64000802017f */
[----:B-1----:R-:W-:Y:S05]  /*1b90*/  @!P1 BRA `(.L_x_24) ;  /* 0x0000007800fc9947 */ /* 0x002fea0003800000 */
.L_x_23:
[----:B------:R-:W-:Y:S05]  /*1ba0*/  WARPSYNC.ALL ;  /* 0x0000000000007948 */ /* 0x000fea0003800000 */
[----:B------:R-:W-:Y:S01]  /*1bb0*/  UIADD3 UR5, UR42, 0x200, URZ ;  /* 0x000002002a057890 */ /* 0x000fe2000fffe03f */
[----:B------:R-:W-:Y:S01]  /*1bc0*/  WARPGROUP.ARRIVE ;  /* 0x00000000000079c5 */ /* 0x000fe20000000000 */
[----:B------:R-:W-:Y:S02]  /*1bd0*/  UIADD3 UR4, UR42, 0x10200, URZ ;  /* 0x000102002a047890 */ /* 0x000fe4000fffe03f */
[----:B------:R-:W-:Y:S02]  /*1be0*/  USHF.R.U32.HI UR5, URZ, 0x4, UR5 ;  /* 0x000000043f057899 */ /* 0x000fe40008011605 */
[----:B------:R-:W-:-:S02]  /*1bf0*/  USHF.R.U32.HI UR4, URZ, 0x4, UR4 ;  /* 0x000000043f047899 */ /* 0x000fc40008011604 */
[----:B------:R-:W-:Y:S02]  /*1c00*/  ULOP3.LUT UR5, UR5, 0x3fff, URZ, 0xc0, !UPT ;  /* 0x00003fff05057892 */ /* 0x000fe4000f8ec03f */
[----:B------:R-:W-:Y:S02]  /*1c10*/  ULOP3.LUT UR4, UR4, 0x3fff, URZ, 0xc0, !UPT ;  /* 0x00003fff04047892 */ /* 0x000fe4000f8ec03f */
[----:B------:R-:W-:Y:S02]  /*1c20*/  ULOP3.LUT UR5, UR5, 0x10000, URZ, 0xfc, !UPT ;  /* 0x0001000005057892 */ /* 0x000fe4000f8efc3f */
[----:B------:R-:W-:Y:S02]  /*1c30*/  ULOP3.LUT UR4, UR4, 0x10000, URZ, 0xfc, !UPT ;  /* 0x0001000004047892 */ /* 0x000fe4000f8efc3f */
[----:B------:R-:W-:Y:S02]  /*1c40*/  ULEA UR6, UR43, UR5, 0x8 ;  /* 0x000000052b067291 */ /* 0x000fe4000f8e403f */
[----:B------:R-:W-:Y:S01]  /*1c50*/  UIMAD UR7, UR43, 0x280, UR4 ;  /* 0x000002802b0778a4 */ /* 0x000fe2000f8e0204 */
[----:B------:R-:W-:Y:S01]  /*1c60*/  UMOV UR9, 0x80000020 ;  /* 0x8000002000097882 */ /* 0x000fe20000000000 */
[----:B------:R-:W-:-:S02]  /*1c70*/  UMOV UR11, 0x80000020 ;  /* 0x80000020000b7882 */ /* 0x000fc40000000000 */
[----:B------:R-:W-:Y:S01]  /*1c80*/  UIADD3 UR12, UR7, 0x80, URZ ;  /* 0x00000080070c7890 */ /* 0x000fe2000fffe03f */
[----:B------:R-:W-:Y:S02]  /*1c90*/  UMOV UR8, UR6 ;  /* 0x0000000600087c82 */ /* 0x000fe40008000000 */
[----:B------:R-:W-:Y:S01]  /*1ca0*/  UMOV UR10, UR7 ;  /* 0x00000007000a7c82 */ /* 0x000fe20008000000 */
[----:B------:R-:W-:Y:S01]  /*1cb0*/  UIADD3 UR13, UR7, 0x100, URZ ;  /* 0x00000100070d7890 */ /* 0x000fe2000fffe03f */
[----:B------:R-:W-:Y:S01]  /*1cc0*/  HGMMA.64x32x16.F32.BF16 R88, gdesc[UR8], RZ, !UPT, gsb0 ;  /* 0x00600000085879f0 */ /* 0x000fe2000c0018ff */
[----:B------:R-:W-:Y:S01]  /*1cd0*/  UMOV UR11, 0x80000020 ;  /* 0x80000020000b7882 */ /* 0x000fe20000000000 */
[----:B------:R-:W-:Y:S01]  /*1ce0*/  UMOV UR10, UR12 ;  /* 0x0000000c000a7c82 */ /* 0x000fe20008000000 */
[----:B------:R-:W-:Y:S02]  /*1cf0*/  UIADD3 UR14, UR7, 0x180, URZ ;  /* 0x00000180070e7890 */ /* 0x000fe4000fffe03f */
[----:B------:R-:W-:Y:S01]  /*1d00*/  UIADD3 UR12, UR7, 0x200, URZ ;  /* 0x00000200070c7890 */ /* 0x000fe2000fffe03f */
[----:B------:R-:W-:-:S02]  /*1d10*/  WARPGROUP.DEPBAR.LE gsb0, 0x0 ;  /* 0x00008000000079c5 */ /* 0x000fc40000010000 */
[----:B------:R-:W-:-:S06]  /*1d20*/  WARPGROUP.ARRIVE ;  /* 0x00000000000079c5 */ /* 0x000fcc0000000000 */
[----:B------:R-:W-:Y:S01]  /*1d30*/  HGMMA.64x32x16.F32.BF16 R72, gdesc[UR8], RZ, !UPT, gsb0 ;  /* 0x00600000084879f0 */ /* 0x000fe2000c0018ff */
[----:B------:R-:W-:Y:S01]  /*1d40*/  UMOV UR10, UR13 ;  /* 0x0000000d000a7c82 */ /* 0x000fe20008000000 */
[----:B------:R-:W-:Y:S01]  /*1d50*/  UMOV UR11, 0x80000020 ;  /* 0x80000020000b7882 */ /* 0x000fe20000000000 */
[----:B------:R-:W-:Y:S01]  /*1d60*/  UIADD3 UR13, UR7, 0x182, URZ ;  /* 0x00000182070d7890 */ /* 0x000fe2000fffe03f */
[----:B------:R-:W-:Y:S02]  /*1d70*/  WARPGROUP.DEPBAR.LE gsb0, 0x0 ;  /* 0x00008000000079c5 */ /* 0x000fe40000010000 */
[----:B------:R-:W-:-:S06]  /*1d80*/  WARPGROUP.ARRIVE ;  /* 0x00000000000079c5 */ /* 0x000fcc0000000000 */
[----:B------:R-:W-:Y:S01]  /*1d90*/  HGMMA.64x32x16.F32.BF16 R56, gdesc[UR8], RZ, !UPT, gsb0 ;  /* 0x00600000083879f0 */ /* 0x000fe2000c0018ff */
[----:B------:R-:W-:Y:S01]  /*1da0*/  UMOV UR10, UR14 ;  /* 0x0000000e000a7c82 */ /* 0x000fe20008000000 */
[----:B------:R-:W-:Y:S01]  /*1db0*/  UMOV UR11, 0x80000020 ;  /* 0x80000020000b7882 */ /* 0x000fe20000000000 */
[----:B------:R-:W-:Y:S02]  /*1dc0*/  WARPGROUP.DEPBAR.LE gsb0, 0x0 ;  /* 0x00008000000079c5 */ /* 0x000fe40000010000 */
        /* <DEDUP_REMOVED lines=8> */
[----:B------:R-:W-:Y:S02]  /*1e50*/  UIADD3 UR8, UR6, 0x2, URZ ;  /* 0x0000000206087890 */ /* 0x000fe4000fffe03f */
[----:B------:R-:W-:Y:S01]  /*1e60*/  UIADD3 UR10, UR7, 0x2, URZ ;  /* 0x00000002070a7890 */ /* 0x000fe2000fffe03f */
[----:B------:R-:W-:Y:S01]  /*1e70*/  UMOV UR9, 0x80000020 ;  /* 0x8000002000097882 */ /* 0x000fe20000000000 */
[----:B------:R-:W-:Y:S01]  /*1e80*/  UMOV UR11, 0x80000020 ;  /* 0x80000020000b7882 */ /* 0x000fe20000000000 */
[----:B------:R-:W-:Y:S02]  /*1e90*/  UIADD3 UR6, UR7, 0x82, URZ ;  /* 0x0000008207067890 */ /* 0x000fe4000fffe03f */
[----:B------:R-:W-:Y:S01]  /*1ea0*/  UIADD3 UR7, UR7, 0x202, URZ ;  /* 0x0000020207077890 */ /* 0x000fe2000fffe03f */
[----:B------:R-:W-:Y:S02]  /*1eb0*/  WARPGROUP.DEPBAR.LE gsb0, 0x0 ;  /* 0x00008000000079c5 */ /* 0x000fe40000010000 */
[----:B------:R-:W-:-:S06]  /*1ec0*/  WARPGROUP.ARRIVE ;  /* 0x00000000000079c5 */ /* 0x000fcc0000000000 */
[----:B------:R-:W-:Y:S01]  /*1ed0*/  HGMMA.64x32x16.F32.BF16 R88, gdesc[UR8], R88, gsb0 ;  /* 0x00600000085879f0 */ /* 0x000fe20008001858 */
[----:B------:R-:W-:Y:S01]  /*1ee0*/  UMOV UR10, UR6 ;  /* 0x00000006000a7c82 */ /* 0x000fe20008000000 */
[----:B------:R-:W-:Y:S01]  /*1ef0*/  UMOV UR11, 0x80000020 ;  /* 0x80000020000b7882 */ /* 0x000fe20000000000 */
        /* <DEDUP_REMOVED lines=17> */
[----:B------:R-:W-:Y:S03]  /*2010*/  HGMMA.64x32x16.F32.BF16 R24, gdesc[UR8], R24, gsb0 ;  /* 0x00600000081879f0 */ /* 0x000fe60008001818 */
[----:B------:R-:W-:Y:S02]  /*2020*/  WARPGROUP.DEPBAR.LE gsb0, 0x0 ;  /* 0x00008000000079c5 */ /* 0x000fe40000010000 */
[----:B------:R-:W-:Y:S05]  /*2030*/  @!P2 BRA `(.L_x_25) ;  /* 0x0000000400a0a947 */ /* 0x000fea0003800000 */
[----:B------:R-:W-:Y:S01]  /*2040*/  UIADD3 UR6, UR43, 0x1, URZ ;  /* 0x000000012b067890 */ /* 0x000fe2000fffe03f */
[----:B01----:R-:W-:Y:S02]  /*2050*/  IMAD.U32 R0, RZ, RZ, UR46 ;  /* 0x0000002eff007e24 */ /* 0x003fe4000f8e00ff */
[----:B------:R-:W-:Y:S01]  /*2060*/  IMAD.U32 R3, RZ, RZ, UR43 ;  /* 0x0000002bff037e24 */ /* 0x000fe2000f8e00ff */
[----:B------:R-:W-:-:S04]  /*2070*/  UISETP.NE.AND UP0, UPT, UR6, 0x10, UPT ;  /* 0x000000100600788c */ /* 0x000fc8000bf05270 */
[----:B------:R-:W-:Y:S02]  /*2080*/  USEL UR7, URZ, 0x1, UP0 ;  /* 0x000000013f077887 */ /* 0x000fe40008000000 */
[----:B------:R-:W-:Y:S02]  /*2090*/  USEL UR6, UR6, URZ, UP0 ;  /* 0x0000003f06067287 */ /* 0x000fe40008000000 */
[----:B------:R-:W-:-:S06]  /*20a0*/  ULOP3.LUT UR7, UR47, UR7, URZ, 0x3c, !UPT ;  /* 0x000000072f077292 */ /* 0x000fcc000f8e3c3f */
[----:B------:R-:W-:-:S07]  /*20b0*/  IMAD.U32 R6, RZ, RZ, UR7 ;  /* 0x00000007ff067e24 */ /* 0x000fce000f8e00ff */
.L_x_32:
[----:B------:R-:W-:Y:S05]  /*20c0*/  @!P0 BRA `(.L_x_26) ;  /* 0x0000000000048947 */ /* 0x000fea0003800000 */
[----:B------:R-:W-:Y:S01]  /*20d0*/  BPT.TRAP 0x1 ;  /* 0x000000040000795c */ /* 0x000fe20000300000 */
.L_x_26:
[----:B------:R-:W-:Y:S01]  /*20e0*/  ULEA UR7, UR6, UR42, 0x3 ;  /* 0x0000002a06077291 */ /* 0x000fe2000f8e183f */
[----:B------:R-:W-:-:S08]  /*20f0*/  SHF.L.U32 R4, R6, 0x1f, RZ ;  /* 0x0000001f06047819 */ /* 0x000fd000000006ff */
[----:B------:R0:W1:Y:S01]  /*2100*/  SYNCS.PHASECHK.TRANS64.TRYWAIT P1, [UR7], R4 ;  /* 0x00000004ff0075a7 */ /* 0x0000620008020147 */
[----:B------:R-:W-:Y:S05]  /*2110*/  @!P0 BRA `(.L_x_27) ;  /* 0x0000000000048947 */ /* 0x000fea0003800000 */
[----:B------:R-:W-:Y:S01]  /*2120*/  BPT.TRAP 0x1 ;  /* 0x000000040000795c */ /* 0x000fe20000300000 */
.L_x_27:
[----:B-1----:R-:W-:Y:S05]  /*2130*/  @P1 BRA `(.L_x_28) ;  /* 0x0000000000081947 */ /* 0x002fea0003800000 */
[----:B------:R-:W1:Y:S02]  /*2140*/  SYNCS.PHASECHK.TRANS64.TRYWAIT P1, [UR7], R4 ;  /* 0x00000004ff0075a7 */ /* 0x000e640008020147 */
[----:B-1----:R-:W-:Y:S05]  /*2150*/  @!P1 BRA `(.L_x_29) ;  /* 0x0000007400a09947 */ /* 0x002fea0003800000 */
.L_x_28:
[----:B------:R-:W-:Y:S01]  /*2160*/  ULEA UR7, UR6, UR5, 0x8 ;  /* 0x0000000506077291 */ /* 0x000fe2000f8e403f */
[----:B------:R-:W-:Y:S01]  /*2170*/  WARPGROUP.ARRIVE ;  /* 0x00000000000079c5 */ /* 0x000fe20000000000 */
[----:B------:R-:W-:Y:S01]  /*2180*/  UIMAD UR12, UR6, 0x280, UR4 ;  /* 0x00000280060c78a4 */ /* 0x000fe2000f8e0204 */
[----:B------:R-:W-:Y:S01]  /*2190*/  UMOV UR9, 0x80000020 ;  /* 0x8000002000097882 */ /* 0x000fe20000000000 */
[----:B------:R-:W-:Y:S02]  /*21a0*/  UMOV UR11, 0x80000020 ;  /* 0x80000020000b7882 */ /* 0x000fe40000000000 */
[----:B------:R-:W-:Y:S01]  /*21b0*/  UIADD3 UR13, UR12, 0x80, URZ ;  /* 0x000000800c0d7890 */ /* 0x000fe2000fffe03f */
[----:B------:R-:W-:Y:S02]  /*21c0*/  UMOV UR8, UR7 ;  /* 0x0000000700087c82 */ /* 0x000fe40008000000 */
[----:B------:R-:W-:Y:S01]  /*21d0*/  UMOV UR10, UR12 ;  /* 0x0000000c000a7c82 */ /* 0x000fe20008000000 */
[----:B------:R-:W-:Y:S01]  /*21e0*/  UIADD3 UR14, UR12, 0x100, URZ ;  /* 0x000001000c0e7890 */ /* 0x000fe2000fffe03f */
[----:B------:R-:W-:Y:S01]  /*21f0*/  HGMMA.64x32x16.F32.BF16 R88, gdesc[UR8], R88, gsb0 ;  /* 0x00600000085879f0 */ /* 0x000fe20008001858 */
[----:B------:R-:W-:Y:S01]  /*2200*/  UMOV UR11, 0x80000020 ;  /* 0x80000020000b7882 */ /* 0x000fe20000000000 */
[----:B------:R-:W-:Y:S01]  /*2210*/  UMOV UR10, UR13 ;  /* 0x0000000d000a7c82 */ /* 0x000fe20008000000 */
[----:B------:R-:W-:-:S02]  /*2220*/  UIADD3 UR15, UR12, 0x180, URZ ;  /* 0x000001800c0f7890 */ /* 0x000fc4000fffe03f */
[----:B------:R-:W-:Y:S01]  /*2230*/  UIADD3 UR13, UR12, 0x200, URZ ;  /* 0x000002000c0d7890 */ /* 0x000fe2000fffe03f */
[----:B------:R-:W-:Y:S02]  /*2240*/  WARPGROUP.DEPBAR.LE gsb0, 0x0 ;  /* 0x00008000000079c5 */ /* 0x000fe40000010000 */
[----:B------:R-:W-:-:S06]  /*2250*/  WARPGROUP.ARRIVE ;  /* 0x00000000000079c5 */ /* 0x000fcc0000000000 */
[----:B------:R-:W-:Y:S01]  /*2260*/  HGMMA.64x32x16.F32.BF16 R72, gdesc[UR8], R72, gsb0 ;  /* 0x00600000084879f0 */ /* 0x000fe20008001848 */
[----:B------:R-:W-:Y:S01]  /*2270*/  UMOV UR10, UR14 ;  /* 0x0000000e000a7c82 */ /* 0x000fe20008000000 */
[----:B------:R-:W-:Y:S01]  /*2280*/  UMOV UR11, 0x80000020 ;  /* 0x80000020000b7882 */ /* 0x000fe20000000000 */
        /* <DEDUP_REMOVED lines=46> */
[----:B------:R-:W-:Y:S01]  /*2570*/  BPT.TRAP 0x1 ;  /* 0x000000040000795c */ /* 0x000fe20000300000 */
.L_x_30:
[----:B------:R-:W-:Y:S01]  /*2580*/  ISETP.NE.AND P1, PT, R23, RZ, PT ;  /* 0x000000ff1700720c */ /* 0x000fe20003f25270 */
[----:B------:R-:W-:-:S12]  /*2590*/  UISETP.GT.U32.AND UP0, UPT, UR36, 0x1, UPT ;  /* 0x000000012400788c */ /* 0x000fd8000bf04070 */
[----:B01----:R-:W-:-:S05]  /*25a0*/  @P1 LEA R4, R3, UR42, 0x3 ;  /* 0x0000002a03041c11 */ /* 0x003fca000f8e18ff */
[----:B------:R-:W-:-:S05]  /*25b0*/  @P1 VIADD R5, R4, 0x80 ;  /* 0x0000008004051836 */ /* 0x000fca0000000000 */
[----:B------:R-:W-:-:S04]  /*25c0*/  @P1 PRMT R5, R22, 0x654, R5 ;  /* 0x0000065416051816 */ /* 0x000fc80000000005 */
[----:B------:R0:W-:Y:S01]  /*25d0*/  @P1 SYNCS.ARRIVE.TRANS64.RED.A1T0 RZ, [R5+URZ], RZ ;  /* 0x000000ff05ff19a7 */ /* 0x0001e2000810043f */
[----:B------:R-:W-:-:S13]  /*25e0*/  PLOP3.LUT P1, PT, PT, PT, UP0, 0x80, 0x0 ;  /* 0x000000000000781c */ /* 0x000fda0003f2f008 */
[----:B0-----:R-:W-:Y:S05]  /*25f0*/  @P1 BRA `(.L_x_31) ;  /* 0x0000000000041947 */ /* 0x001fea0003800000 */
[----:B------:R-:W-:Y:S01]  /*2600*/  BPT.TRAP 0x1 ;  /* 0x000000040000795c */ /* 0x000fe20000300000 */
.L_x_31:
[----:B------:R-:W-:Y:S01]  /*2610*/  UIADD3 UR6, UR6, 0x1, URZ ;  /* 0x0000000106067890 */ /* 0x000fe2000fffe03f */
[C---:B------:R-:W-:Y:S01]  /*2620*/  ISETP.GT.AND P2, PT, R0.reuse, 0x1, PT ;  /* 0x000000010000780c */ /* 0x040fe20003f44270 */
[----:B------:R-:W-:Y:S02]  /*2630*/  VIADD R3, R3, 0x1 ;  /* 0x0000000103037836 */ /* 0x000fe40000000000 */
[----:B------:R-:W-:Y:S01]  /*2640*/  UISETP.NE.AND UP0, UPT, UR6, 0x10, UPT ;  /* 0x000000100600788c */ /* 0x000fe2000bf05270 */
[----:B------:R-:W-:Y:S02]  /*2650*/  VIADD R0, R0, 0xffffffff ;  /* 0xffffffff00007836 */ /* 0x000fe40000000000 */
[C---:B------:R-:W-:Y:S01]  /*2660*/  ISETP.NE.AND P1, PT, R3.reuse, 0x10, PT ;  /* 0x000000100300780c */ /* 0x040fe20003f25270 */
[----:B------:R-:W-:Y:S02]  /*2670*/  USEL UR7, URZ, 0x1, UP0 ;  /* 0x000000013f077887 */ /* 0x000fe40008000000 */
[----:B------:R-:W-:Y:S01]  /*2680*/  USEL UR6, UR6, URZ, UP0 ;  /* 0x0000003f06067287 */ /* 0x000fe20008000000 */
[----:B------:R-:W-:-:S03]  /*2690*/  SEL R3, R3, RZ, P1 ;  /* 0x000000ff03037207 */ /* 0x000fc60000800000 */
[----:B------:R-:W-:Y:S01]  /*26a0*/  LOP3.LUT R6, R6, UR7, RZ, 0x3c, !PT ;  /* 0x0000000706067c12 */ /* 0x000fe2000f8e3cff */
[----:B------:R-:W-:Y:S07]  /*26b0*/  @P2 BRA `(.L_x_32) ;  /* 0xfffffff800802947 */ /* 0x000fee000383ffff */
.L_x_25:
[----:B01----:R-:W0:Y:S01]  /*26c0*/  LDC R0, c[0x0][0x28c] ;  /* 0x0000a300ff007b82 */ /* 0x003e220000000800 */
[----:B------:R1:W-:Y:S01]  /*26d0*/  SYNCS.ARRIVE.TRANS64.A1T0 RZ, [R110+UR45], RZ ;  /* 0x000000ff6eff79a7 */ /* 0x0003e2000810002d */
[----:B0-----:R-:W-:-:S13]  /*26e0*/  ISETP.GE.AND P1, PT, R0, 0x1, PT ;  /* 0x000000010000780c */ /* 0x001fda0003f26270 */
[----:B-1----:R-:W-:Y:S05]  /*26f0*/  @!P1 BRA `(.L_x_33) ;  /* 0x0000000000409947 */ /* 0x002fea0003800000 */
[----:B------:R-:W-:Y:S05]  /*2700*/  @!P0 BRA `(.L_x_34) ;  /* 0x0000000000048947 */ /* 0x000fea0003800000 */
[----:B------:R-:W-:Y:S01]  /*2710*/  BPT.TRAP 0x1 ;  /* 0x000000040000795c */ /* 0x000fe20000300000 */
.L_x_34:
[----:B------:R-:W-:Y:S01]  /*2720*/  ISETP.NE.AND P0, PT, R23, RZ, PT ;  /* 0x000000ff1700720c */ /* 0x000fe20003f05270 */
[----:B------:R-:W-:-:S12]  /*2730*/  IMAD.U32 R3, RZ, RZ, UR42 ;  /* 0x0000002aff037e24 */ /* 0x000fd8000f8e00ff */
[----:B------:R-:W-:-:S05]  /*2740*/  VOTEU.ANY UP0, P0 ;  /* 0x00000000003f7886 */ /* 0x000fca0000000100 */
[----:B------:R-:W-:Y:S02]  /*2750*/  @UP0 UIADD3 UR4, UR46, UR43, URZ ;  /* 0x0000002b2e040290 */ /* 0x000fe4000fffe03f */
[----:B------:R-:W-:-:S04]  /*2760*/  UISETP.GT.U32.AND UP0, UPT, UR36, 0x1, UPT ;  /* 0x000000012400788c */ /* 0x000fc8000bf04070 */
[----:B------:R-:W-:-:S04]  /*2770*/  IMAD.U32 R0, RZ, RZ, UR4 ;  /* 0x00000004ff007e24 */ /* 0x000fc8000f8e00ff */
[----:B------:R-:W-:-:S05]  /*2780*/  @P0 IMAD.SHL.U32 R0, R0, 0x8, RZ ;  /* 0x0000000800000824 */ /* 0x000fca00078e00ff */
[----:B------:R-:W-:-:S04]  /*2790*/  @P0 LOP3.LUT R0, R0, 0x78, RZ, 0xc0, !PT ;  /* 0x0000007800000812 */ /* 0x000fc800078ec0ff */
[----:B------:R-:W-:-:S04]  /*27a0*/  @P0 IADD3 R3, R3, 0x80, R0 ;  /* 0x0000008003030810 */ /* 0x000fc80007ffe000 */
[----:B------:R-:W-:-:S04]  /*27b0*/  @P0 PRMT R3, R22, 0x654, R3 ;  /* 0x0000065416030816 */ /* 0x000fc80000000003 */
[----:B------:R0:W-:Y:S01]  /*27c0*/  @P0 SYNCS.ARRIVE.TRANS64.RED.A1T0 RZ, [R3+URZ], RZ ;  /* 0x000000ff03ff09a7 */ /* 0x0001e2000810043f */
[----:B------:R-:W-:-:S13]  /*27d0*/  PLOP3.LUT P0, PT, PT, PT, UP0, 0x80, 0x0 ;  /* 0x000000000000781c */ /* 0x000fda0003f0f008 */
[----:B0-----:R-:W-:Y:S05]  /*27e0*/  @P0 BRA `(.L_x_33) ;  /* 0x0000000000040947 */ /* 0x001fea0003800000 */
[----:B------:R-:W-:Y:S01]  /*27f0*/  BPT.TRAP 0x1 ;  /* 0x000000040000795c */ /* 0x000fe20000300000 */
.L_x_33:
[----:B------:R-:W-:Y:S01]  /*2800*/  SHF.L.U32 R0, R118, 0x1f, RZ ;  /* 0x0000001f76007819 */ /* 0x000fe200000006ff */
[----:B------:R-:W-:Y:S01]  /*2810*/  UIADD3 UR43, UR41, UR43, URZ ;  /* 0x0000002b292b7290 */ /* 0x000fe2000fffe03f */
[----:B------:R-:W0:Y:S01]  /*2820*/  LDC R7, c[0x0][0x288] ;  /* 0x0000a200ff077b82 */ /* 0x000e220000000800 */
[----:B------:R-:W-:Y:S02]  /*2830*/  IMAD.SHL.U32 R12, R108, 0x2, RZ ;  /* 0x000000026c0c7824 */ /* 0x000fe400078e00ff */
[----:B------:R-:W-:Y:S02]  /*2840*/  USHF.R.U32.HI UR4, URZ, 0x4, UR43 ;  /* 0x000000043f047899 */ /* 0x000fe4000801162b */
[----:B------:R-:W-:Y:S01]  /*2850*/  UISETP.GT.U32.AND UP0, UPT, UR43, 0xf, UPT ;  /* 0x0000000f2b00788c */ /* 0x000fe2000bf04070 */
[----:B------:R-:W-:Y:S01]  /*2860*/  SHF.R.S32.HI R13, RZ, 0x1f, R12 ;  /* 0x0000001fff0d7819 */ /* 0x000fe2000001140c */
[----:B------:R-:W-:Y:S01]  /*2870*/  ULOP3.LUT UR4, UR4, 0x1, URZ, 0xc0, !UPT ;  /* 0x0000000104047892 */ /* 0x000fe2000f8ec03f */
[----:B------:R-:W1:Y:S01]  /*2880*/  SYNCS.PHASECHK.TRANS64.TRYWAIT P0, [R109+UR44+0x10], R0 ;  /* 0x000010006d0075a7 */ /* 0x000e62000800016c */
[----:B------:R-:W-:-:S02]  /*2890*/  UISETP.LT.U32.AND UP0, UPT, UR41, 0x10, UP0 ;  /* 0x000000102900788c */ /* 0x000fc40008701070 */
[----:B------:R-:W-:Y:S02]  /*28a0*/  UISETP.NE.U32.AND UP1, UPT, UR4, 0x1, UPT ;  /* 0x000000010400788c */ /* 0x000fe4000bf25070 */
[----:B------:R-:W-:Y:S02]  /*28b0*/  USEL UR5, URZ, 0x1, !UP0 ;  /* 0x000000013f057887 */ /* 0x000fe4000c000000 */
[----:B------:R-:W-:Y:S02]  /*28c0*/  UISETP.GT.U32.AND UP1, UPT, UR41, 0xf, !UP1 ;  /* 0x0000000f2900788c */ /* 0x000fe4000cf24070 */
[----:B------:R-:W-:Y:S02]  /*28d0*/  ULOP3.LUT UR43, UR43, 0xf, URZ, 0xc0, !UPT ;  /* 0x0000000f2b2b7892 */ /* 0x000fe4000f8ec03f */
[----:B------:R-:W-:-:S04]  /*28e0*/  USEL UR4, URZ, 0x1, !UP1 ;  /* 0x000000013f047887 */ /* 0x000fc8000c800000 */
[----:B------:R-:W-:Y:S01]  /*28f0*/  ULOP3.LUT UR47, UR4, UR47, UR5, 0x96, !UPT ;  /* 0x0000002f042f7292 */ /* 0x000fe2000f8e9605 */
[----:B01----:R-:W-:Y:S11]  /*2900*/  @!P0 BRA `(.L_x_35) ;  /* 0x0000006c00cc8947 */ /* 0x003ff60003800000 */
.L_x_233:
[----:B------:R-:W-:Y:S01]  /*2910*/  IMAD.SHL.U32 R4, R18, 0x40, RZ ;  /* 0x0000004012047824 */ /* 0x000fe200078e00ff */
[----:B------:R-:W-:Y:S01]  /*2920*/  ULDC UR6, c[0x0][0x284] ;  /* 0x0000a10000067ab9 */ /* 0x000fe20000000800 */
[----:B------:R-:W-:Y:S01]  /*2930*/  IMAD R114, R2, 0xa0, RZ ;  /* 0x000000a002727824 */ /* 0x000fe200078e02ff */
[----:B------:R-:W-:Y:S01]  /*2940*/  SHF.R.S32.HI R11, RZ, 0x1f, R19 ;  /* 0x0000001fff0b7819 */ /* 0x000fe20000011413 */
[----:B------:R-:W-:Y:S01]  /*2950*/  ULDC.64 UR4, c[0x0][0x5d0] ;  /* 0x0001740000047ab9 */ /* 0x000fe20000000a00 */
[----:B------:R-:W-:Y:S01]  /*2960*/  ISETP.GE.AND P0, PT, R4, UR6, PT ;  /* 0x0000000604007c0c */ /* 0x000fe2000bf06270 */
[----:B------:R-:W-:Y:S01]  /*2970*/  IMAD.WIDE.U32 R2, R19, UR4, R12 ;  /* 0x0000000413027c25 */ /* 0x000fe2000f8e000c */
[----:B------:R-:W-:Y:S02]  /*2980*/  SHF.R.S32.HI R115, RZ, 0x1f, R114 ;  /* 0x0000001fff737819 */ /* 0x000fe40000011472 */
[C---:B------:R-:W-:Y:S01]  /*2990*/  ISETP.GE.OR P0, PT, R114.reuse, R7, P0 ;  /* 0x000000077200720c */ /* 0x040fe20000706670 */
[----:B0-----:R-:W-:Y:S01]  /*29a0*/  IMAD R0, R11, UR4, RZ ;  /* 0x000000040b007c24 */ /* 0x001fe2000f8e02ff */
[----:B------:R-:W-:-:S03]  /*29b0*/  IADD3 R8, P1, R114, R2, RZ ;  /* 0x0000000272087210 */ /* 0x000fc60007f3e0ff */
[----:B------:R-:W-:-:S05]  /*29c0*/  IMAD R5, R19, UR5, R0 ;  /* 0x0000000513057c24 */ /* 0x000fca000f8e0200 */
[----:B------:R-:W-:-:S03]  /*29d0*/  IADD3.X R9, R115, R3, R5, P1, !PT ;  /* 0x0000000373097210 */ /* 0x000fc60000ffe405 */
[----:B------:R-:W-:Y:S05]  /*29e0*/  @P0 BRA `(.L_x_36) ;  /* 0x0000004c00c40947 */ /* 0x000fea0003800000 */
[----:B------:R-:W0:Y:S01]  /*29f0*/  LDC.64 R2, c[0x0][0x5c8] ;  /* 0x00017200ff027b82 */ /* 0x000e220000000a00 */
[----:B-----5:R-:W-:Y:S01]  /*2a00*/  FSETP.NEU.AND P1, PT, R105, RZ, PT ;  /* 0x000000ff6900720b */ /* 0x020fe20003f2d000 */
[----:B------:R-:W-:Y:S01]  /*2a10*/  IMAD R5, R108, -0x2, R7 ;  /* 0xfffffffe6c057824 */ /* 0x000fe200078e0207 */
[----:B------:R-:W-:Y:S01]  /*2a20*/  BSSY B0, `(.L_x_36) ;  /* 0x00004ed000007945 */ /* 0x000fe20003800000 */
[----:B------:R-:W-:-:S04]  /*2a30*/  IMAD.WIDE R120, R18, 0x40, R106 ;  /* 0x0000004012787825 */ /* 0x000fc800078e026a */
[----:B------:R-:W-:Y:S02]  /*2a40*/  IMAD.IADD R0, R5, 0x1, -R114 ;  /* 0x0000000105007824 */ /* 0x000fe400078e0a72 */
[----:B------:R-:W-:-:S03]  /*2a50*/  IMAD.IADD R4, R113, 0x1, -R4 ;  /* 0x0000000171047824 */ /* 0x000fc600078e0a04 */
[----:B------:R-:W-:-:S04]  /*2a60*/  ISETP.GT.AND P0, PT, R0, RZ, PT ;  /* 0x000000ff0000720c */ /* 0x000fc80003f04270 */
[----:B------:R-:W-:Y:S01]  /*2a70*/  ISETP.GT.AND P2, PT, R4, RZ, P0 ;  /* 0x000000ff0400720c */ /* 0x000fe20000744270 */
[-C--:B0-----:R-:W-:Y:S02]  /*2a80*/  IMAD R5, R121, R2.reuse, RZ ;  /* 0x0000000279057224 */ /* 0x081fe400078e02ff */
[----:B------:R-:W-:-:S04]  /*2a90*/  IMAD.WIDE.U32 R8, R120, R2, R8 ;  /* 0x0000000278087225 */ /* 0x000fc800078e0008 */
[----:B------:R-:W-:-:S04]  /*2aa0*/  IMAD R5, R120, R3, R5 ;  /* 0x0000000378057224 */ /* 0x000fc800078e0205 */
[----:B------:R-:W-:Y:S01]  /*2ab0*/  IMAD.IADD R129, R9, 0x1, R5 ;  /* 0x0000000109817824 */ /* 0x000fe200078e0205 */
[----:B------:R-:W-:Y:S06]  /*2ac0*/  @!P1 BRA `(.L_x_37) ;  /* 0x0000003400c09947 */ /* 0x000fec0003800000 */
[----:B------:R-:W0:Y:S01]  /*2ad0*/  LDC.64 R122, c[0x0][0x5b8] ;  /* 0x00016e00ff7a7b82 */ /* 0x000e220000000a00 */
[----:B------:R-:W-:-:S07]  /*2ae0*/  ULDC.64 UR4, c[0x0][0x5c0] ;  /* 0x0001700000047ab9 */ /* 0x000fce0000000a00 */
[----:B------:R-:W1:Y:S08]  /*2af0*/  LDC.64 R124, c[0x0][0x5b0] ;  /* 0x00016c00ff7c7b82 */ /* 0x000e700000000a00 */
[----:B------:R-:W2:Y:S01]  /*2b00*/  LDC.64 R126, c[0x0][0x5a8] ;  /* 0x00016a00ff7e7b82 */ /* 0x000ea20000000a00 */
[-C--:B0-----:R-:W-:Y:S02]  /*2b10*/  IMAD R10, R11, R122.reuse, RZ ;  /* 0x0000007a0b0a7224 */ /* 0x081fe400078e02ff */
[----:B------:R-:W-:-:S04]  /*2b20*/  IMAD.WIDE.U32 R6, R19, R122, R12 ;  /* 0x0000007a13067225 */ /* 0x000fc800078e000c */
[----:B------:R-:W-:Y:S01]  /*2b30*/  IMAD R119, R19, R123, R10 ;  /* 0x0000007b13777224 */ /* 0x000fe200078e020a */
[----:B------:R-:W-:Y:S01]  /*2b40*/  IADD3 R14, P1, R114, R6, RZ ;  /* 0x00000006720e7210 */ /* 0x000fe20007f3e0ff */
[----:B-1----:R-:W-:-:S03]  /*2b50*/  IMAD R5, R121, R124, RZ ;  /* 0x0000007c79057224 */ /* 0x002fc600078e02ff */
[----:B------:R-:W-:Y:S01]  /*2b60*/  IADD3.X R15, R115, R7, R119, P1, !PT ;  /* 0x00000007730f7210 */ /* 0x000fe20000ffe477 */
[C---:B------:R-:W-:Y:S02]  /*2b70*/  IMAD R123, R120.reuse, R125, R5 ;  /* 0x0000007d787b7224 */ /* 0x040fe400078e0205 */
[----:B------:R-:W-:-:S04]  /*2b80*/  IMAD.WIDE.U32 R6, R120, R124, R14 ;  /* 0x0000007c78067225 */ /* 0x000fc800078e000e */
[----:B------:R-:W-:Y:S01]  /*2b90*/  IMAD.IADD R5, R7, 0x1, R123 ;  /* 0x0000000107057824 */ /* 0x000fe200078e027b */
[----:B--2---:R-:W-:-:S04]  /*2ba0*/  LEA R20, P1, R6, R126, 0x1 ;  /* 0x0000007e06147211 */ /* 0x004fc800078208ff */
[----:B------:R-:W-:-:S05]  /*2bb0*/  LEA.HI.X R21, R6, R127, R5, 0x1, P1 ;  /* 0x0000007f06157211 */ /* 0x000fca00008f0c05 */
[----:B------:R-:W2:Y:S01]  /*2bc0*/  @P2 LDG.E.LTC128B.U16 R5, desc[UR50][R20.64] ;  /* 0x0000003214052981 */ /* 0x000ea2000c1e1520 */
[----:B------:R-:W-:Y:S01]  /*2bd0*/  IMAD.WIDE.U32 R6, R120, R124, R114 ;  /* 0x0000007c78067225 */ /* 0x000fe200078e0072 */
[----:B------:R-:W-:Y:S02]  /*2be0*/  BSSY B1, `(.L_x_38) ;  /* 0x0000015000017945 */ /* 0x000fe40003800000 */
[----:B------:R-:W-:-:S04]  /*2bf0*/  IADD3 R116, P1, R12, R6, RZ ;  /* 0x000000060c747210 */ /* 0x000fc80007f3e0ff */
[----:B------:R-:W-:Y:S02]  /*2c00*/  IADD3.X R117, R13, R123, R7, P1, !PT ;  /* 0x0000007b0d757210 */ /* 0x000fe40000ffe407 */
[----:B------:R-:W-:Y:S01]  /*2c10*/  LEA R10, P1, R8, UR4, 0x1 ;  /* 0x00000004080a7c11 */ /* 0x000fe2000f8208ff */
[----:B------:R-:W-:-:S03]  /*2c20*/  IMAD.WIDE.U32 R116, R19, R122, R116 ;  /* 0x0000007a13747225 */ /* 0x000fc600078e0074 */
[----:B------:R-:W-:Y:S02]  /*2c30*/  LEA.HI.X R11, R8, UR5, R129, 0x1, P1 ;  /* 0x00000005080b7c11 */ /* 0x000fe400088f0c81 */
[----:B------:R-:W-:-:S04]  /*2c40*/  ISETP.GT.AND P1, PT, R0, 0x1, PT ;  /* 0x000000010000780c */ /* 0x000fc80003f24270 */
[----:B------:R-:W-:Y:S01]  /*2c50*/  ISETP.GT.AND P3, PT, R4, RZ, P1 ;  /* 0x000000ff0400720c */ /* 0x000fe20000f64270 */
[----:B--2---:R-:W-:-:S04]  /*2c60*/  IMAD.U32 R6, R5, 0x10000, RZ ;  /* 0x0001000005067824 */ /* 0x004fc800078e00ff */
[----:B------:R-:W-:Y:S01]  /*2c70*/  FMUL R7, R6, R105 ;  /* 0x0000006906077220 */ /* 0x000fe20000400000 */
[----:B------:R-:W-:-:S03]  /*2c80*/  LEA R6, P4, R116, R126, 0x1 ;  /* 0x0000007e74067211 */ /* 0x000fc600078808ff */
[----:B------:R-:W-:-:S05]  /*2c90*/  FFMA R7, R88, R104, R7 ;  /* 0x0000006858077223 */ /* 0x000fca0000000007 */
[----:B------:R-:W-:Y:S01]  /*2ca0*/  F2FP.BF16.F32.PACK_AB R8, RZ, R7 ;  /* 0x00000007ff08723e */ /* 0x000fe200000010ff */
[----:B------:R-:W-:-:S03]  /*2cb0*/  IMAD.IADD R7, R119, 0x1, R117 ;  /* 0x0000000177077824 */ /* 0x000fc600078e0275 */
[----:B------:R-:W-:Y:S01]  /*2cc0*/  PRMT R9, R8, 0x7610, R9 ;  /* 0x0000761008097816 */ /* 0x000fe20000000009 */
[----:B------:R-:W-:Y:S01]  /*2cd0*/  IMAD.SHL.U32 R8, R124, 0x8, RZ ;  /* 0x000000087c087824 */ /* 0x000fe200078e00ff */
[----:B------:R-:W-:-:S03]  /*2ce0*/  LEA.HI.X R7, R116, R127, R7, 0x1, P4 ;  /* 0x0000007f74077211 */ /* 0x000fc600020f0c07 */
[----:B------:R0:W-:Y:S02]  /*2cf0*/  @P2 STG.E.U16 desc[UR50][R10.64], R9 ;  /* 0x000000090a002986 */ /* 0x0001e4000c101532 */
[----:B0-----:R-:W-:Y:S01]  /*2d00*/  SHF.L.U64.HI R9, R124, 0x3, R125 ;  /* 0x000000037c097819 */ /* 0x001fe2000001027d */
[----:B------:R-:W-:Y:S06]  /*2d10*/  @!P3 BRA `(.L_x_39) ;  /* 0x000000000004b947 */ /* 0x000fec0003800000 */
[----:B------:R0:W5:Y:S02]  /*2d20*/  LDG.E.LTC128B.U16 R5, desc[UR50][R6.64+0x2] ;  /* 0x0000023206057981 */ /* 0x000164000c1e1520 */
.L_x_39:
[----:B------:R-:W-:Y:S05]  /*2d30*/  BSYNC B1 ;  /* 0x0000000000017941 */ /* 0x000fea0003800000 */
.L_x_38:
[----:B-----5:R-:W-:Y:S01]  /*2d40*/  IMAD.U32 R18, R5, 0x10000, RZ ;  /* 0x0001000005127824 */ /* 0x020fe200078e00ff */
[----:B------:R-:W-:Y:S01]  /*2d50*/  ISETP.GT.AND P0, PT, R4, 0x8, P0 ;  /* 0x000000080400780c */ /* 0x000fe20000704270 */
[----:B------:R-:W-:-:S04]  /*2d60*/  IMAD.WIDE.U32 R8, R120, R124, R8 ;  /* 0x0000007c78087225 */ /* 0x000fc800078e0008 */
[----:B------:R-:W-:Y:S01]  /*2d70*/  FMUL R18, R18, R105 ;  /* 0x0000006912127220 */ /* 0x000fe20000400000 */
[----:B------:R-:W-:Y:S01]  /*2d80*/  IMAD.IADD R123, R123, 0x1, R9 ;  /* 0x000000017b7b7824 */ /* 0x000fe200078e0209 */
[----:B------:R-:W-:Y:S02]  /*2d90*/  IADD3 R9, P2, R14, R8, RZ ;  /* 0x000000080e097210 */ /* 0x000fe40007f5e0ff */
[----:B------:R-:W-:-:S03]  /*2da0*/  FFMA R18, R89, R104, R18 ;  /* 0x0000006859127223 */ /* 0x000fc60000000012 */
[----:B------:R-:W-:Y:S01]  /*2db0*/  IMAD.X R20, R123, 0x1, R15, P2 ;  /* 0x000000017b147824 */ /* 0x000fe200010e060f */
[C---:B------:R-:W-:Y:S02]  /*2dc0*/  LEA R14, P2, R9.reuse, R126, 0x1 ;  /* 0x0000007e090e7211 */ /* 0x040fe400078408ff */
[----:B------:R-:W-:Y:S02]  /*2dd0*/  F2FP.BF16.F32.PACK_AB R18, RZ, R18 ;  /* 0x00000012ff12723e */ /* 0x000fe400000010ff */
[--C-:B------:R-:W-:Y:S02]  /*2de0*/  LEA.HI.X R15, R9, R127, R20.reuse, 0x1, P2 ;  /* 0x0000007f090f7211 */ /* 0x100fe400010f0c14 */
[----:B------:R-:W-:Y:S02]  /*2df0*/  PRMT R20, R18, 0x7610, R20 ;  /* 0x0000761012147816 */ /* 0x000fe40000000014 */
[----:B------:R-:W-:-:S03]  /*2e00*/  PRMT R18, R5, 0x7610, R18 ;  /* 0x0000761005127816 */ /* 0x000fc60000000012 */
[----:B------:R1:W-:Y:S04]  /*2e10*/  @P3 STG.E.U16 desc[UR50][R10.64+0x2], R20 ;  /* 0x000002140a003986 */ /* 0x0003e8000c101532 */
[----:B------:R-:W2:Y:S01]  /*2e20*/  @P0 LDG.E.LTC128B.U16 R18, desc[UR50][R14.64] ;  /* 0x000000320e120981 */ /* 0x000ea2000c1e1520 */
[----:B------:R-:W-:Y:S01]  /*2e30*/  IADD3 R12, P2, P3, R12, R8, R114 ;  /* 0x000000080c0c7210 */ /* 0x000fe20007b5e072 */
[----:B------:R-:W-:Y:S01]  /*2e40*/  BSSY B1, `(.L_x_40) ;  /* 0x0000011000017945 */ /* 0x000fe20003800000 */
[----:B------:R-:W-:Y:S02]  /*2e50*/  SHF.L.U64.HI R9, R2, 0x4, R3 ;  /* 0x0000000402097819 */ /* 0x000fe40000010203 */
[----:B------:R-:W-:Y:S02]  /*2e60*/  IADD3.X R13, R13, R123, R115, P2, P3 ;  /* 0x0000007b0d0d7210 */ /* 0x000fe400017e6473 */
[----:B------:R-:W-:Y:S01]  /*2e70*/  ISETP.GT.AND P1, PT, R4, 0x8, P1 ;  /* 0x000000080400780c */ /* 0x000fe20000f24270 */
[----:B------:R-:W-:-:S04]  /*2e80*/  IMAD.WIDE.U32 R12, R19, R122, R12 ;  /* 0x0000007a130c7225 */ /* 0x000fc800078e000c */
[----:B------:R-:W-:Y:S02]  /*2e90*/  IMAD.IADD R3, R119, 0x1, R13 ;  /* 0x0000000177037824 */ /* 0x000fe400078e020d */
[----:B--2---:R-:W-:-:S04]  /*2ea0*/  IMAD.U32 R8, R18, 0x10000, RZ ;  /* 0x0001000012087824 */ /* 0x004fc800078e00ff */
[----:B------:R-:W-:Y:S01]  /*2eb0*/  FMUL R5, R8, R105 ;  /* 0x0000006908057220 */ /* 0x000fe20000400000 */
[----:B------:R-:W-:Y:S02]  /*2ec0*/  LEA R8, P2, R2, R10, 0x4 ;  /* 0x0000000a02087211 */ /* 0x000fe400078420ff */
[----:B------:R-:W-:Y:S01]  /*2ed0*/  LEA R2, P3, R12, R126, 0x1 ;  /* 0x0000007e0c027211 */ /* 0x000fe200078608ff */
[----:B------:R-:W-:Y:S02]  /*2ee0*/  FFMA R5, R90, R104, R5 ;  /* 0x000000685a057223 */ /* 0x000fe40000000005 */
[----:B------:R-:W-:Y:S01]  /*2ef0*/  IMAD.X R9, R9, 0x1, R11, P2 ;  /* 0x0000000109097824 */ /* 0x000fe200010e060b */
[----:B------:R-:W-:Y:S02]  /*2f00*/  LEA.HI.X R3, R12, R127, R3, 0x1, P3 ;  /* 0x0000007f0c037211 */ /* 0x000fe400018f0c03 */
[----:B------:R-:W-:-:S05]  /*2f10*/  F2FP.BF16.F32.PACK_AB R5, RZ, R5 ;  /* 0x00000005ff05723e */ /* 0x000fca00000010ff */
[----:B------:R1:W-:Y:S01]  /*2f20*/  @P0 STG.E.U16 desc[UR50][R8.64], R5 ;  /* 0x0000000508000986 */ /* 0x0003e2000c101532 */
[----:B------:R-:W-:Y:S05]  /*2f30*/  @!P1 BRA `(.L_x_41) ;  /* 0x0000000000049947 */ /* 0x000fea0003800000 */
[----:B------:R2:W5:Y:S02]  /*2f40*/  LDG.E.LTC128B.U16 R18, desc[UR50][R2.64+0x2] ;  /* 0x0000023202127981 */ /* 0x000564000c1e1520 */
.L_x_41:
[----:B------:R-:W-:Y:S05]  /*2f50*/  BSYNC B1 ;  /* 0x0000000000017941 */ /* 0x000fea0003800000 */
.L_x_40:
[----:B-----5:R-:W-:Y:S01]  /*2f60*/  IMAD.U32 R12, R18, 0x10000, RZ ;  /* 0x00010000120c7824 */ /* 0x020fe200078e00ff */
[----:B------:R-:W-:Y:S01]  /*2f70*/  ISETP.GT.AND P0, PT, R0, 0x8, PT ;  /* 0x000000080000780c */ /* 0x000fe20003f04270 */
[----:B------:R-:W-:Y:S02]  /*2f80*/  BSSY B1, `(.L_x_42) ;  /* 0x0000008000017945 */ /* 0x000fe40003800000 */
[----:B------:R-:W-:Y:S01]  /*2f90*/  FMUL R12, R12, R105 ;  /* 0x000000690c0c7220 */ /* 0x000fe20000400000 */
[----:B------:R-:W-:-:S03]  /*2fa0*/  ISETP.GT.AND P2, PT, R4, RZ, P0 ;  /* 0x000000ff0400720c */ /* 0x000fc60000744270 */
[----:B------:R-:W-:-:S05]  /*2fb0*/  FFMA R12, R91, R104, R12 ;  /* 0x000000685b0c7223 */ /* 0x000fca000000000c */
[----:B------:R-:W-:-:S05]  /*2fc0*/  F2FP.BF16.F32.PACK_AB R12, RZ, R12 ;  /* 0x0000000cff0c723e */ /* 0x000fca00000010ff */
[----:B------:R3:W-:Y:S01]  /*2fd0*/  @P1 STG.E.U16 desc[UR50][R8.64+0x2], R12 ;  /* 0x0000020c08001986 */ /* 0x0007e2000c101532 */
[----:B------:R-:W-:Y:S05]  /*2fe0*/  @!P2 BRA `(.L_x_43) ;  /* 0x000000000004a947 */ /* 0x000fea0003800000 */
[----:B------:R4:W5:Y:S02]  /*2ff0*/  LDG.E.LTC128B.U16 R18, desc[UR50][R6.64+0x10] ;  /* 0x0000103206127981 */ /* 0x000964000c1e1520 */
.L_x_43:
[----:B------:R-:W-:Y:S05]  /*3000*/  BSYNC B1 ;  /* 0x0000000000017941 */ /* 0x000fea0003800000 */
.L_x_42:
[----:B---3-5:R-:W-:Y:S01]  /*3010*/  IMAD.U32 R12, R18, 0x10000, RZ ;  /* 0x00010000120c7824 */ /* 0x028fe200078e00ff */
[----:B------:R-:W-:Y:S01]  /*3020*/  ISETP.GT.AND P1, PT, R0, 0x9, PT ;  /* 0x000000090000780c */ /* 0x000fe20003f24270 */
[----:B------:R-:W-:Y:S02]  /*3030*/  BSSY B1, `(.L_x_44) ;  /* 0x0000008000017945 */ /* 0x000fe40003800000 */
[----:B-1----:R-:W-:Y:S01]  /*3040*/  FMUL R5, R12, R105 ;  /* 0x000000690c057220 */ /* 0x002fe20000400000 */
[----:B------:R-:W-:-:S03]  /*3050*/  ISETP.GT.AND P3, PT, R4, RZ, P1 ;  /* 0x000000ff0400720c */ /* 0x000fc60000f64270 */
[----:B------:R-:W-:-:S05]  /*3060*/  FFMA R5, R92, R104, R5 ;  /* 0x000000685c057223 */ /* 0x000fca0000000005 */
[----:B------:R-:W-:-:S05]  /*3070*/  F2FP.BF16.F32.PACK_AB R5, RZ, R5 ;  /* 0x00000005ff05723e */ /* 0x000fca00000010ff */
[----:B------:R1:W-:Y:S01]  /*3080*/  @P2 STG.E.U16 desc[UR50][R10.64+0x10], R5 ;  /* 0x000010050a002986 */ /* 0x0003e2000c101532 */
[----:B------:R-:W-:Y:S05]  /*3090*/  @!P3 BRA `(.L_x_45) ;  /* 0x000000000004b947 */ /* 0x000fea0003800000 */
[----:B------:R3:W5:Y:S02]  /*30a0*/  LDG.E.LTC128B.U16 R18, desc[UR50][R6.64+0x12] ;  /* 0x0000123206127981 */ /* 0x000764000c1e1520 */
.L_x_45:
[----:B------:R-:W-:Y:S05]  /*30b0*/  BSYNC B1 ;  /* 0x0000000000017941 */ /* 0x000fea0003800000 */
.L_x_44:
[----:B-----5:R-:W-:Y:S01]  /*30c0*/  IMAD.U32 R12, R18, 0x10000, RZ ;  /* 0x00010000120c7824 */ /* 0x020fe200078e00ff */
[----:B------:R-:W-:Y:S01]  /*30d0*/  ISETP.GT.AND P0, PT, R4, 0x8, P0 ;  /* 0x000000080400780c */ /* 0x000fe20000704270 */
[----:B------:R-:W-:Y:S02]  /*30e0*/  BSSY B1, `(.L_x_46) ;  /* 0x0000007000017945 */ /* 0x000fe40003800000 */
[----:B------:R-:W-:-:S04]  /*30f0*/  FMUL R12, R12, R105 ;  /* 0x000000690c0c7220 */ /* 0x000fc80000400000 */
[----:B------:R-:W-:-:S05]  /*3100*/  FFMA R12, R93, R104, R12 ;  /* 0x000000685d0c7223 */ /* 0x000fca000000000c */
[----:B------:R-:W-:-:S05]  /*3110*/  F2FP.BF16.F32.PACK_AB R12, RZ, R12 ;  /* 0x0000000cff0c723e */ /* 0x000fca00000010ff */
[----:B------:R0:W-:Y:S01]  /*3120*/  @P3 STG.E.U16 desc[UR50][R10.64+0x12], R12 ;  /* 0x0000120c0a003986 */ /* 0x0001e2000c101532 */
[----:B------:R-:W-:Y:S05]  /*3130*/  @!P0 BRA `(.L_x_47) ;  /* 0x0000000000048947 */ /* 0x000fea0003800000 */
[----:B------:R0:W5:Y:S02]  /*3140*/  LDG.E.LTC128B.U16 R18, desc[UR50][R2.64+0x10] ;  /* 0x0000103202127981 */ /* 0x000164000c1e1520 */
.L_x_47:
[----:B------:R-:W-:Y:S05]  /*3150*/  BSYNC B1 ;  /* 0x0000000000017941 */ /* 0x000fea0003800000 */
.L_x_46:
[----:B0----5:R-:W-:Y:S01]  /*3160*/  IMAD.U32 R12, R18, 0x10000, RZ ;  /* 0x00010000120c7824 */ /* 0x021fe200078e00ff */
[----:B------:R-:W-:Y:S01]  /*3170*/  ISETP.GT.AND P1, PT, R4, 0x8, P1 ;  /* 0x000000080400780c */ /* 0x000fe20000f24270 */
[----:B------:R-:W-:Y:S02]  /*3180*/  BSSY B1, `(.L_x_48) ;  /* 0x0000007000017945 */ /* 0x000fe40003800000 */
[----:B-1----:R-:W-:-:S04]  /*3190*/  FMUL R5, R12, R105 ;  /* 0x000000690c057220 */ /* 0x002fc80000400000 */
[----:B------:R-:W-:-:S05]  /*31a0*/  FFMA R5, R94, R104, R5 ;  /* 0x000000685e057223 */ /* 0x000fca0000000005 */
[----:B------:R-:W-:-:S05]  /*31b0*/  F2FP.BF16.F32.PACK_AB R5, RZ, R5 ;  /* 0x00000005ff05723e */ /* 0x000fca00000010ff */
[----:B------:R0:W-:Y:S01]  /*31c0*/  @P0 STG.E.U16 desc[UR50][R8.64+0x10], R5 ;  /* 0x0000100508000986 */ /* 0x0001e2000c101532 */
[----:B------:R-:W-:Y:S05]  /*31d0*/  @!P1 BRA `(.L_x_49) ;  /* 0x0000000000049947 */ /* 0x000fea0003800000 */
[----:B------:R1:W5:Y:S02]  /*31e0*/  LDG.E.LTC128B.U16 R18, desc[UR50][R2.64+0x12] ;  /* 0x0000123202127981 */ /* 0x000364000c1e1520 */
.L_x_49:
[----:B------:R-:W-:Y:S05]  /*31f0*/  BSYNC B1 ;  /* 0x0000000000017941 */ /* 0x000fea0003800000 */
.L_x_48:
        /* <DEDUP_REMOVED lines=10> */
.L_x_51:
[----:B------:R-:W-:Y:S05]  /*32a0*/  BSYNC B1 ;  /* 0x0000000000017941 */ /* 0x000fea0003800000 */
.L_x_50:
[----:B0----5:R-:W-:Y:S01]  /*32b0*/  IMAD.U32 R12, R18, 0x10000, RZ ;  /* 0x00010000120c7824 */ /* 0x021fe200078e00ff */
        /* <DEDUP_REMOVED lines=9> */
.L_x_53:
[----:B------:R-:W-:Y:S05]  /*3350*/  BSYNC B1 ;  /* 0x0000000000017941 */ /* 0x000fea0003800000 */
.L_x_52:
        /* <DEDUP_REMOVED lines=9> */
.L_x_55:
[----:B------:R-:W-:Y:S05]  /*33f0*/  BSYNC B1 ;  /* 0x0000000000017941 */ /* 0x000fea0003800000 */
.L_x_54:
[----:B0----5:R-:W-:Y:S01]  /*3400*/  IMAD.U32 R12, R18, 0x10000, RZ ;  /* 0x00010000120c7824 */ /* 0x021fe200078e00ff */
        /* <DEDUP_REMOVED lines=8> */
.L_x_57:
[----:B------:R-:W-:Y:S05]  /*3490*/  BSYNC B1 ;  /* 0x0000000000017941 */ /* 0x000fea0003800000 */
.L_x_56:
        /* <DEDUP_REMOVED lines=10> */
.L_x_59:
[----:B------:R-:W-:Y:S05]  /*3540*/  BSYNC B1 ;  /* 0x0000000000017941 */ /* 0x000fea0003800000 */
.L_x_58:
        /* <DEDUP_REMOVED lines=10> */
.L_x_61:
[----:B------:R-:W-:Y:S05]  /*35f0*/  BSYNC B1 ;  /* 0x0000000000017941 */ /* 0x000fea0003800000 */
.L_x_60:
        /* <DEDUP_REMOVED lines=9> */
.L_x_63:
[----:B------:R-:W-:Y:S05]  /*3690*/  BSYNC B1 ;  /* 0x0000000000017941 */ /* 0x000fea0003800000 */
.L_x_62:
        /* <DEDUP_REMOVED lines=9> */
.L_x_65:
[----:B------:R-:W-:Y:S05]  /*3730*/  BSYNC B1 ;  /* 0x0000000000017941 */ /* 0x000fea0003800000 */
.L_x_64:
        /* <DEDUP_REMOVED lines=10> */
.L_x_67:
[----:B------:R-:W-:Y:S05]  /*37e0*/  BSYNC B1 ;  /* 0x0000000000017941 */ /* 0x000fea0003800000 */
.L_x_66:
        /* <DEDUP_REMOVED lines=10> */
.L_x_69:
[----:B------:R-:W-:Y:S05]  /*3890*/  BSYNC B1 ;  /* 0x0000000000017941 */ /* 0x000fea0003800000 */
.L_x_68:
        /* <DEDUP_REMOVED lines=9> */
.L_x_71:
[----:B------:R-:W-:Y:S05]  /*3930*/  BSYNC B1 ;  /* 0x0000000000017941 */ /* 0x000fea0003800000 */
.L_x_70:
        /* <DEDUP_REMOVED lines=9> */
.L_x_73:
[----:B------:R-:W-:Y:S05]  /*39d0*/  BSYNC B1 ;  /* 0x0000000000017941 */ /* 0x000fea0003800000 */
.L_x_72:
        /* <DEDUP_REMOVED lines=10> */
.L_x_75:
[----:B------:R-:W-:Y:S05]  /*3a80*/  BSYNC B1 ;  /* 0x0000000000017941 */ /* 0x000fea0003800000 */
.L_x_74:
        /* <DEDUP_REMOVED lines=10> */
.L_x_77:
[----:B------:R-:W-:Y:S05]  /*3b30*/  BSYNC B1 ;  /* 0x0000000000017941 */ /* 0x000fea0003800000 */
.L_x_76:
        /* <DEDUP_REMOVED lines=9> */
.L_x_79:
[----:B------:R-:W-:Y:S05]  /*3bd0*/  BSYNC B1 ;  /* 0x0000000000017941 */ /* 0x000fea0003800000 */
.L_x_78:
        /* <DEDUP_REMOVED lines=9> */
.L_x_81:
[----:B------:R-:W-:Y:S05]  /*3c70*/  BSYNC B1 ;  /* 0x0000000000017941 */ /* 0x000fea0003800000 */
.L_x_80:
        /* <DEDUP_REMOVED lines=10> */
.L_x_83:
[----:B------:R-:W-:Y:S05]  /*3d20*/  BSYNC B1 ;  /* 0x0000000000017941 */ /* 0x000fea0003800000 */
.L_x_82:
        /* <DEDUP_REMOVED lines=10> */
.L_x_85:
[----:B------:R-:W-:Y:S05]  /*3dd0*/  BSYNC B1 ;  /* 0x0000000000017941 */ /* 0x000fea0003800000 */
.L_x_84:
        /* <DEDUP_REMOVED lines=9> */
.L_x_87:
[----:B------:R-:W-:Y:S05]  /*3e70*/  BSYNC B1 ;  /* 0x0000000000017941 */ /* 0x000fea0003800000 */
.L_x_86:
        /* <DEDUP_REMOVED lines=9> */
.L_x_89:
[----:B------:R-:W-:Y:S05]  /*3f10*/  BSYNC B1 ;  /* 0x0000000000017941 */ /* 0x000fea0003800000 */
.L_x_88:
        /* <DEDUP_REMOVED lines=10> */
.L_x_91:
[----:B------:R-:W-:Y:S05]  /*3fc0*/  BSYNC B1 ;  /* 0x0000000000017941 */ /* 0x000fea0003800000 */
.L_x_90:
        /* <DEDUP_REMOVED lines=10> */
.L_x_93:
[----:B------:R-:W-:Y:S05]  /*4070*/  BSYNC B1 ;  /* 0x0000000000017941 */ /* 0x000fea0003800000 */
.L_x_92:
        /* <DEDUP_REMOVED lines=9> */
.L_x_95:
[----:B------:R-:W-:Y:S05]  /*4110*/  BSYNC B1 ;  /* 0x0000000000017941 */ /* 0x000fea0003800000 */
.L_x_94:
        /* <DEDUP_REMOVED lines=9> */
.L_x_97:
[----:B------:R-:W-:Y:S05]  /*41b0*/  BSYNC B1 ;  /* 0x0000000000017941 */ /* 0x000fea0003800000 */
.L_x_96:
        /* <DEDUP_REMOVED lines=10> */
.L_x_99:
[----:B------:R-:W-:Y:S05]  /*4260*/  BSYNC B1 ;  /* 0x0000000000017941 */ /* 0x000fea0003800000 */
.L_x_98:
        /* <DEDUP_REMOVED lines=10> */
.L_x_101:
[----:B------:R-:W-:Y:S05]  /*4310*/  BSYNC B1 ;  /* 0x0000000000017941 */ /* 0x000fea0003800000 */
.L_x_100:
        /* <DEDUP_REMOVED lines=9> */
.L_x_103:
[----:B------:R-:W-:Y:S05]  /*43b0*/  BSYNC B1 ;  /* 0x0000000000017941 */ /* 0x000fea0003800000 */
.L_x_102:
        /* <DEDUP_REMOVED lines=9> */
.L_x_105:
[----:B------:R-:W-:Y:S05]  /*4450*/  BSYNC B1 ;  /* 0x0000000000017941 */ /* 0x000fea0003800000 */
.L_x_104:
        /* <DEDUP_REMOVED lines=10> */
.L_x_107:
[----:B------:R-:W-:Y:S05]  /*4500*/  BSYNC B1 ;  /* 0x0000000000017941 */ /* 0x000fea0003800000 */
.L_x_106:
        /* <DEDUP_REMOVED lines=10> */
.L_x_109:
[----:B------:R-:W-:Y:S05]  /*45b0*/  BSYNC B1 ;  /* 0x0000000000017941 */ /* 0x000fea0003800000 */
.L_x_108:
        /* <DEDUP_REMOVED lines=9> */
.L_x_111:
[----:B------:R-:W-:Y:S05]  /*4650*/  BSYNC B1 ;  /* 0x0000000000017941 */ /* 0x000fea0003800000 */
.L_x_110:
        /* <DEDUP_REMOVED lines=9> */
.L_x_113:
[----:B------:R-:W-:Y:S05]  /*46f0*/  BSYNC B1 ;  /* 0x0000000000017941 */ /* 0x000fea0003800000 */
.L_x_112:
        /* <DEDUP_REMOVED lines=10> */
.L_x_115:
[----:B------:R-:W-:Y:S05]  /*47a0*/  BSYNC B1 ;  /* 0x0000000000017941 */ /* 0x000fea0003800000 */
.L_x_114:
        /* <DEDUP_REMOVED lines=10> */
.L_x_117:
[----:B------:R-:W-:Y:S05]  /*4850*/  BSYNC B1 ;  /* 0x0000000000017941 */ /* 0x000fea0003800000 */
.L_x_116:
        /* <DEDUP_REMOVED lines=9> */
.L_x_119:
[----:B------:R-:W-:Y:S05]  /*48f0*/  BSYNC B1 ;  /* 0x0000000000017941 */ /* 0x000fea0003800000 */
.L_x_118:
        /* <DEDUP_REMOVED lines=9> */
.L_x_121:
[----:B------:R-:W-:Y:S05]  /*4990*/  BSYNC B1 ;  /* 0x0000000000017941 */ /* 0x000fea0003800000 */
.L_x_120:
        /* <DEDUP_REMOVED lines=10> */
.L_x_123:
[----:B------:R-:W-:Y:S05]  /*4a40*/  BSYNC B1 ;  /* 0x0000000000017941 */ /* 0x000fea0003800000 */
.L_x_122:
        /* <DEDUP_REMOVED lines=10> */
.L_x_125:
[----:B------:R-:W-:Y:S05]  /*4af0*/  BSYNC B1 ;  /* 0x0000000000017941 */ /* 0x000fea0003800000 */
.L_x_124:
        /* <DEDUP_REMOVED lines=9> */
.L_x_127:
[----:B------:R-:W-:Y:S05]  /*4b90*/  BSYNC B1 ;  /* 0x0000000000017941 */ /* 0x000fea0003800000 */
.L_x_126:
        /* <DEDUP_REMOVED lines=9> */
.L_x_129:
[----:B------:R-:W-:Y:S05]  /*4c30*/  BSYNC B1 ;  /* 0x0000000000017941 */ /* 0x000fea0003800000 */
.L_x_128:
        /* <DEDUP_REMOVED lines=10> */
.L_x_131:
[----:B------:R-:W-:Y:S05]  /*4ce0*/  BSYNC B1 ;  /* 0x0000000000017941 */ /* 0x000fea0003800000 */
.L_x_130:
        /* <DEDUP_REMOVED lines=10> */
.L_x_133:
[----:B------:R-:W-:Y:S05]  /*4d90*/  BSYNC B1 ;  /* 0x0000000000017941 */ /* 0x000fea0003800000 */
.L_x_132:
        /* <DEDUP_REMOVED lines=9> */
.L_x_135:
[----:B------:R-:W-:Y:S05]  /*4e30*/  BSYNC B1 ;  /* 0x0000000000017941 */ /* 0x000fea0003800000 */
.L_x_134:
        /* <DEDUP_REMOVED lines=9> */
.L_x_137:
[----:B------:R-:W-:Y:S05]  /*4ed0*/  BSYNC B1 ;  /* 0x0000000000017941 */ /* 0x000fea0003800000 */
.L_x_136:
        /* <DEDUP_REMOVED lines=10> */
.L_x_139:
[----:B------:R-:W-:Y:S05]  /*4f80*/  BSYNC B1 ;  /* 0x0000000000017941 */ /* 0x000fea0003800000 */
.L_x_138:
        /* <DEDUP_REMOVED lines=10> */
.L_x_141:
[----:B------:R-:W-:Y:S05]  /*5030*/  BSYNC B1 ;  /* 0x0000000000017941 */ /* 0x000fea0003800000 */
.L_x_140:
        /* <DEDUP_REMOVED lines=9> */
.L_x_143:
[----:B------:R-:W-:Y:S05]  /*50d0*/  BSYNC B1 ;  /* 0x0000000000017941 */ /* 0x000fea0003800000 */
.L_x_142:
        /* <DEDUP_REMOVED lines=9> */
.L_x_145:
[----:B------:R-:W-:Y:S05]  /*5170*/  BSYNC B1 ;  /* 0x0000000000017941 */ /* 0x000fea0003800000 */
.L_x_144:
        /* <DEDUP_REMOVED lines=10> */
.L_x_147:
[----:B------:R-:W-:Y:S05]  /*5220*/  BSYNC B1 ;  /* 0x0000000000017941 */ /* 0x000fea0003800000 */
.L_x_146:
        /* <DEDUP_REMOVED lines=10> */
.L_x_149:
[----:B------:R-:W-:Y:S05]  /*52d0*/  BSYNC B1 ;  /* 0x0000000000017941 */ /* 0x000fea0003800000 */
.L_x_148:
        /* <DEDUP_REMOVED lines=9> */
.L_x_151:
[----:B------:R-:W-:Y:S05]  /*5370*/  BSYNC B1 ;  /* 0x0000000000017941 */ /* 0x000fea0003800000 */
.L_x_150:
        /* <DEDUP_REMOVED lines=9> */
.L_x_153:
[----:B------:R-:W-:Y:S05]  /*5410*/  BSYNC B1 ;  /* 0x0000000000017941 */ /* 0x000fea0003800000 */
.L_x_152:
        /* <DEDUP_REMOVED lines=10> */
.L_x_155:
[----:B------:R-:W-:Y:S05]  /*54c0*/  BSYNC B1 ;  /* 0x0000000000017941 */ /* 0x000fea0003800000 */
.L_x_154:
        /* <DEDUP_REMOVED lines=10> */
.L_x_157:
[----:B------:R-:W-:Y:S05]  /*5570*/  BSYNC B1 ;  /* 0x0000000000017941 */ /* 0x000fea0003800000 */
.L_x_156:
        /* <DEDUP_REMOVED lines=9> */
.L_x_159:
[----:B------:R-:W-:Y:S05]  /*5610*/  BSYNC B1 ;  /* 0x0000000000017941 */ /* 0x000fea0003800000 */
.L_x_158:
        /* <DEDUP_REMOVED lines=9> */
.L_x_161:
[----:B------:R-:W-:Y:S05]  /*56b0*/  BSYNC B1 ;  /* 0x0000000000017941 */ /* 0x000fea0003800000 */
.L_x_160:
        /* <DEDUP_REMOVED lines=10> */
.L_x_163:
[----:B------:R-:W-:Y:S05]  /*5760*/  BSYNC B1 ;  /* 0x0000000000017941 */ /* 0x000fea0003800000 */
.L_x_162:
        /* <DEDUP_REMOVED lines=10> */
.L_x_165:
[----:B------:R-:W-:Y:S05]  /*5810*/  BSYNC B1 ;  /* 0x0000000000017941 */ /* 0x000fea0003800000 */
.L_x_164:
        /* <DEDUP_REMOVED lines=9> */
.L_x_167:
[----:B------:R-:W-:Y:S05]  /*58b0*/  BSYNC B1 ;  /* 0x0000000000017941 */ /* 0x000fea0003800000 */
.L_x_166:
        /* <DEDUP_REMOVED lines=9> */
.L_x_169:
[----:B------:R-:W-:Y:S05]  /*5950*/  BSYNC B1 ;  /* 0x0000000000017941 */ /* 0x000fea0003800000 */
.L_x_168:
        /* <DEDUP_REMOVED lines=10> */
.L_x_171:
[----:B------:R-:W-:Y:S05]  /*5a00*/  BSYNC B1 ;  /* 0x0000000000017941 */ /* 0x000fea0003800000 */
.L_x_170:
        /* <DEDUP_REMOVED lines=10> */
.L_x_173:
[----:B------:R-:W-:Y:S05]  /*5ab0*/  BSYNC B1 ;  /* 0x0000000000017941 */ /* 0x000fea0003800000 */
.L_x_172:
        /* <DEDUP_REMOVED lines=9> */
.L_x_175:
[----:B------:R-:W-:Y:S05]  /*5b50*/  BSYNC B1 ;  /* 0x0000000000017941 */ /* 0x000fea0003800000 */
.L_x_174:
        /* <DEDUP_REMOVED lines=9> */
.L_x_177:
[----:B------:R-:W-:Y:S05]  /*5bf0*/  BSYNC B1 ;  /* 0x0000000000017941 */ /* 0x000fea0003800000 */
.L_x_176:
        /* <DEDUP_REMOVED lines=10> */
.L_x_179:
[----:B------:R-:W-:Y:S05]  /*5ca0*/  BSYNC B1 ;  /* 0x0000000000017941 */ /* 0x000fea0003800000 */
.L_x_178:
        /* <DEDUP_REMOVED lines=10> */
.L_x_181:
[----:B------:R-:W-:Y:S05]  /*5d50*/  BSYNC B1 ;  /* 0x0000000000017941 */ /* 0x000fea0003800000 */
.L_x_180:
        /* <DEDUP_REMOVED lines=9> */
.L_x_183:
[----:B------:R-:W-:Y:S05]  /*5df0*/  BSYNC B1 ;  /* 0x0000000000017941 */ /* 0x000fea0003800000 */
.L_x_182:
        /* <DEDUP_REMOVED lines=9> */
.L_x_185:
[----:B------:R-:W-:Y:S05]  /*5e90*/  BSYNC B1 ;  /* 0x0000000000017941 */ /* 0x000fea0003800000 */
.L_x_184:
        /* <DEDUP_REMOVED lines=10> */
.L_x_187:
[----:B------:R-:W-:Y:S05]  /*5f40*/  BSYNC B1 ;  /* 0x0000000000017941 */ /* 0x000fea0003800000 */
.L_x_186:
        /* <DEDUP_REMOVED lines=10> */
.L_x_189:
[----:B------:R-:W-:Y:S05]  /*5ff0*/  BSYNC B1 ;  /* 0x0000000000017941 */ /* 0x000fea0003800000 */
.L_x_188:
        /* <DEDUP_REMOVED lines=9> */
.L_x_191:
[----:B------:R-:W-:Y:S05]  /*6090*/  BSYNC B1 ;  /* 0x0000000000017941 */ /* 0x000fea0003800000 */
.L_x_190:
[----:B0----5:R-:W-:Y:S01]  /*60a0*/  IMAD.U32 R0, R18, 0x10000, RZ ;  /* 0x0001000012007824 */ /* 0x021fe200078e00ff */
[----:B------:R-:W-:Y:S01]  /*60b0*/  ISETP.GT.AND P1, PT, R4, 0x8, P1 ;  /* 0x000000080400780c */ /* 0x000fe20000f24270 */
[----:B---34-:R-:W-:Y:S01]  /*60c0*/  @P0 IMAD.MOV.U32 R6, RZ, RZ, R8 ;  /* 0x000000ffff060224 */ /* 0x018fe200078e0008 */
[----:B------:R-:W-:Y:S01]  /*60d0*/  BSSY B1, `(.L_x_192) ;  /* 0x0000008000017945 */ /* 0x000fe20003800000 */
[----:B------:R-:W-:Y:S01]  /*60e0*/  FMUL R5, R0, R105 ;  /* 0x0000006900057220 */ /* 0x000fe20000400000 */
[----:B------:R-:W-:-:S03]  /*60f0*/  @P0 IMAD.MOV.U32 R7, RZ, RZ, R9 ;  /* 0x000000ffff070224 */ /* 0x000fc600078e0009 */
[----:B------:R-:W-:-:S05]  /*6100*/  FFMA R5, R38, R104, R5 ;  /* 0x0000006826057223 */ /* 0x000fca0000000005 */
[----:B------:R-:W-:-:S05]  /*6110*/  F2FP.BF16.F32.PACK_AB R5, RZ, R5 ;  /* 0x00000005ff05723e */ /* 0x000fca00000010ff */
[----:B------:R0:W-:Y:S01]  /*6120*/  @P0 STG.E.U16 desc[UR50][R6.64+0x130], R5 ;  /* 0x0001300506000986 */ /* 0x0001e2000c101532 */
[----:B------:R-:W-:Y:S05]  /*6130*/  @!P1 BRA `(.L_x_193) ;  /* 0x0000000000049947 */ /* 0x000fea0003800000 */
[----:B------:R3:W5:Y:S02]  /*6140*/  LDG.E.LTC128B.U16 R18, desc[UR50][R2.64+0x132] ;  /* 0x0001323202127981 */ /* 0x000764000c1e1520 */
.L_x_193:
[----:B------:R-:W-:Y:S05]  /*6150*/  BSYNC B1 ;  /* 0x0000000000017941 */ /* 0x000fea0003800000 */
.L_x_192:
[----:B------:R-:W-:Y:S05]  /*6160*/  @!P1 BRA `(.L_x_194) ;  /* 0x0000001400e09947 */ /* 0x000fea0003800000 */
[----:B-----5:R-:W-:-:S04]  /*6170*/  IMAD.U32 R18, R18, 0x10000, RZ ;  /* 0x0001000012127824 */ /* 0x020fc800078e00ff */
[----:B------:R-:W-:-:S04]  /*6180*/  FMUL R18, R18, R105 ;  /* 0x0000006912127220 */ /* 0x000fc80000400000 */
[----:B------:R-:W-:-:S05]  /*6190*/  FFMA R18, R39, R104, R18 ;  /* 0x0000006827127223 */ /* 0x000fca0000000012 */
[----:B------:R-:W-:-:S05]  /*61a0*/  F2FP.BF16.F32.PACK_AB R18, RZ, R18 ;  /* 0x00000012ff12723e */ /* 0x000fca00000010ff */
[----:B------:R4:W-:Y:S01]  /*61b0*/  STG.E.U16 desc[UR50][R8.64+0x132], R18 ;  /* 0x0001321208007986 */ /* 0x0009e2000c101532 */
[----:B------:R-:W-:Y:S05]  /*61c0*/  BRA `(.L_x_194) ;  /* 0x0000001400c87947 */ /* 0x000fea0003800000 */
.L_x_37:
[----:B------:R-:W-:Y:S01]  /*61d0*/  ULDC.64 UR4, c[0x0][0x5c0] ;  /* 0x0001700000047ab9 */ /* 0x000fe20000000a00 */
[----:B------:R-:W-:Y:S01]  /*61e0*/  ISETP.GT.AND P3, PT, R0, 0x1, PT ;  /* 0x000000010000780c */ /* 0x000fe20003f64270 */
[-C--:B------:R-:W-:Y:S01]  /*61f0*/  FMUL R88, R88, R104.reuse ;  /* 0x0000006858587220 */ /* 0x080fe20000400000 */
[----:B------:R-:W-:Y:S01]  /*6200*/  LEA R6, P1, R8, UR4, 0x1 ;  /* 0x0000000408067c11 */ /* 0x000fe2000f8208ff */
[-C--:B------:R-:W-:Y:S01]  /*6210*/  FMUL R89, R89, R104.reuse ;  /* 0x0000006859597220 */ /* 0x080fe20000400000 */
[----:B------:R-:W-:Y:S01]  /*6220*/  SHF.L.U64.HI R3, R2, 0x4, R3 ;  /* 0x0000000402037819 */ /* 0x000fe20000010203 */
[-C--:B------:R-:W-:Y:S01]  /*6230*/  FMUL R90, R90, R104.reuse ;  /* 0x000000685a5a7220 */ /* 0x080fe20000400000 */
[----:B------:R-:W-:Y:S01]  /*6240*/  LEA.HI.X R7, R8, UR5, R129, 0x1, P1 ;  /* 0x0000000508077c11 */ /* 0x000fe200088f0c81 */
[-C--:B------:R-:W-:Y:S01]  /*6250*/  FMUL R91, R91, R104.reuse ;  /* 0x000000685b5b7220 */ /* 0x080fe20000400000 */
[----:B------:R-:W-:Y:S01]  /*6260*/  ISETP.GT.AND P1, PT, R4, RZ, P3 ;  /* 0x000000ff0400720c */ /* 0x000fe20001f24270 */
[----:B------:R-:W-:Y:S01]  /*6270*/  FMUL R92, R92, R104 ;  /* 0x000000685c5c7220 */ /* 0x000fe20000400000 */
[----:B------:R-:W-:Y:S01]  /*6280*/  F2FP.BF16.F32.PACK_AB R88, RZ, R88 ;  /* 0x00000058ff58723e */ /* 0x000fe200000010ff */
[-C--:B------:R-:W-:Y:S01]  /*6290*/  FMUL R93, R93, R104.reuse ;  /* 0x000000685d5d7220 */ /* 0x080fe20000400000 */
[----:B------:R-:W-:Y:S01]  /*62a0*/  F2FP.BF16.F32.PACK_AB R89, RZ, R89 ;  /* 0x00000059ff59723e */ /* 0x000fe200000010ff */
[----:B------:R-:W-:Y:S01]  /*62b0*/  FMUL R94, R94, R104 ;  /* 0x000000685e5e7220 */ /* 0x000fe20000400000 */
[----:B------:R-:W-:Y:S01]  /*62c0*/  LEA R2, P5, R2, R6, 0x4 ;  /* 0x0000000602027211 */ /* 0x000fe200078a20ff */
[----:B------:R-:W-:Y:S01]  /*62d0*/  @P2 STG.E.U16 desc[UR50][R6.64], R88 ;  /* 0x0000005806002986 */ /* 0x000fe2000c101532 */
[----:B------:R-:W-:Y:S01]  /*62e0*/  ISETP.GT.AND P2, PT, R0, 0x8, PT ;  /* 0x000000080000780c */ /* 0x000fe20003f44270 */
[-C--:B------:R-:W-:Y:S01]  /*62f0*/  FMUL R95, R95, R104.reuse ;  /* 0x000000685f5f7220 */ /* 0x080fe20000400000 */
[C---:B------:R-:W-:Y:S01]  /*6300*/  ISETP.GT.AND P3, PT, R4.reuse, 0x8, P3 ;  /* 0x000000080400780c */ /* 0x040fe20001f64270 */
[----:B------:R-:W-:Y:S01]  /*6310*/  IMAD.X R3, R3, 0x1, R7, P5 ;  /* 0x0000000103037824 */ /* 0x000fe200028e0607 */
[C---:B------:R-:W-:Y:S01]  /*6320*/  ISETP.GT.AND P4, PT, R4.reuse, RZ, P2 ;  /* 0x000000ff0400720c */ /* 0x040fe20001784270 */
[----:B------:R-:W-:Y:S01]  /*6330*/  @P1 STG.E.U16 desc[UR50][R6.64+0x2], R89 ;  /* 0x0000025906001986 */ /* 0x000fe2000c101532 */
[----:B------:R-:W-:Y:S01]  /*6340*/  ISETP.GT.AND P1, PT, R4, 0x8, P0 ;  /* 0x000000080400780c */ /* 0x000fe20000724270 */
[-C--:B------:R-:W-:Y:S01]  /*6350*/  FMUL R96, R96, R104.reuse ;  /* 0x0000006860607220 */ /* 0x080fe20000400000 */
[----:B------:R-:W-:Y:S01]  /*6360*/  ISETP.GT.AND P0, PT, R0, 0x9, PT ;  /* 0x000000090000780c */ /* 0x000fe20003f04270 */
[----:B------:R-:W-:Y:S01]  /*6370*/  FMUL R97, R97, R104 ;  /* 0x0000006861617220 */ /* 0x000fe20000400000 */
[----:B------:R-:W-:Y:S01]  /*6380*/  F2FP.BF16.F32.PACK_AB R90, RZ, R90 ;  /* 0x0000005aff5a723e */ /* 0x000fe200000010ff */
[-C--:B------:R-:W-:Y:S01]  /*6390*/  FMUL R98, R98, R104.reuse ;  /* 0x0000006862627220 */ /* 0x080fe20000400000 */
[----:B------:R-:W-:Y:S01]  /*63a0*/  ISETP.GT.AND P5, PT, R4, RZ, P0 ;  /* 0x000000ff0400720c */ /* 0x000fe200007a4270 */
[-C--:B------:R-:W-:Y:S01]  /*63b0*/  FMUL R99, R99, R104.reuse ;  /* 0x0000006863637220 */ /* 0x080fe20000400000 */
[----:B------:R-:W-:Y:S01]  /*63c0*/  F2FP.BF16.F32.PACK_AB R91, RZ, R91 ;  /* 0x0000005bff5b723e */ /* 0x000fe200000010ff */
[----:B------:R-:W-:Y:S01]  /*63d0*/  FMUL R100, R100, R104 ;  /* 0x0000006864647220 */ /* 0x000fe20000400000 */
[----:B------:R-:W-:Y:S01]  /*63e0*/  F2FP.BF16.F32.PACK_AB R92, RZ, R92 ;  /* 0x0000005cff5c723e */ /* 0x000fe200000010ff */
[-C--:B------:R-:W-:Y:S01]  /*63f0*/  FMUL R101, R101, R104.reuse ;  /* 0x0000006865657220 */ /* 0x080fe20000400000 */
[----:B------:R-:W-:Y:S01]  /*6400*/  F2FP.BF16.F32.PACK_AB R93, RZ, R93 ;  /* 0x0000005dff5d723e */ /* 0x000fe200000010ff */
[----:B------:R-:W-:Y:S01]  /*6410*/  @P1 STG.E.U16 desc[UR50][R2.64], R90 ;  /* 0x0000005a02001986 */ /* 0x000fe2000c101532 */
[----:B------:R-:W-:Y:S01]  /*6420*/  ISETP.GT.AND P1, PT, R4, 0x8, P2 ;  /* 0x000000080400780c */ /* 0x000fe20001724270 */
[-C--:B------:R-:W-:Y:S01]  /*6430*/  FMUL R102, R102, R104.reuse ;  /* 0x0000006866667220 */ /* 0x080fe20000400000 */
[----:B------:R-:W-:Y:S01]  /*6440*/  ISETP.GT.AND P2, PT, R4, 0x8, P0 ;  /* 0x000000080400780c */ /* 0x000fe20000744270 */
[----:B------:R-:W-:Y:S01]  /*6450*/  @P3 STG.E.U16 desc[UR50][R2.64+0x2], R91 ;  /* 0x0000025b02003986 */ /* 0x000fe2000c101532 */
[C---:B------:R-:W-:Y:S01]  /*6460*/  ISETP.GT.AND P3, PT, R0.reuse, 0x10, PT ;  /* 0x000000100000780c */ /* 0x040fe20003f64270 */
[-C--:B------:R-:W-:Y:S01]  /*6470*/  FMUL R103, R103, R104.reuse ;  /* 0x0000006867677220 */ /* 0x080fe20000400000 */
[----:B------:R-:W-:Y:S01]  /*6480*/  ISETP.GT.AND P0, PT, R0, 0x11, PT ;  /* 0x000000110000780c */ /* 0x000fe20003f04270 */
[----:B------:R-:W-:Y:S01]  /*6490*/  @P4 STG.E.U16 desc[UR50][R6.64+0x10], R92 ;  /* 0x0000105c06004986 */ /* 0x000fe2000c101532 */
[----:B------:R-:W-:Y:S01]  /*64a0*/  ISETP.GT.AND P4, PT, R4, RZ, P3 ;  /* 0x000000ff0400720c */ /* 0x000fe20001f84270 */
[----:B------:R-:W-:Y:S01]  /*64b0*/  FMUL R72, R72, R104 ;  /* 0x0000006848487220 */ /* 0x000fe20000400000 */
[----:B------:R-:W-:Y:S01]  /*64c0*/  F2FP.BF16.F32.PACK_AB R94, RZ, R94 ;  /* 0x0000005eff5e723e */ /* 0x000fe200000010ff */
[----:B------:R-:W-:Y:S01]  /*64d0*/  @P5 STG.E.U16 desc[UR50][R6.64+0x12], R93 ;  /* 0x0000125d06005986 */ /* 0x000fe2000c101532 */
[----:B------:R-:W-:Y:S01]  /*64e0*/  ISETP.GT.AND P5, PT, R4, RZ, P0 ;  /* 0x000000ff0400720c */ /* 0x000fe200007a4270 */
[----:B------:R-:W-:Y:S01]  /*64f0*/  FMUL R73, R73, R104 ;  /* 0x0000006849497220 */ /* 0x000fe20000400000 */
[----:B------:R-:W-:Y:S01]  /*6500*/  F2FP.BF16.F32.PACK_AB R95, RZ, R95 ;  /* 0x0000005fff5f723e */ /* 0x000fe200000010ff */
[----:B------:R-:W-:Y:S01]  /*6510*/  @P1 STG.E.U16 desc[UR50][R2.64+0x10], R94 ;  /* 0x0000105e02001986 */ /* 0x000fe2000c101532 */
[----:B------:R-:W-:Y:S01]  /*6520*/  F2FP.BF16.F32.PACK_AB R96, RZ, R96 ;  /* 0x00000060ff60723e */ /* 0x000fe200000010ff */
[-C--:B------:R-:W-:Y:S01]  /*6530*/  FMUL R74, R74, R104.reuse ;  /* 0x000000684a4a7220 */ /* 0x080fe20000400000 */
[----:B------:R-:W-:Y:S01]  /*6540*/  ISETP.GT.AND P1, PT, R4, 0x8, P3 ;  /* 0x000000080400780c */ /* 0x000fe20001f24270 */
[----:B------:R-:W-:Y:S01]  /*6550*/  @P2 STG.E.U16 desc[UR50][R2.64+0x12], R95 ;  /* 0x0000125f02002986 */ /* 0x000fe2000c101532 */
[----:B------:R-:W-:Y:S01]  /*6560*/  F2FP.BF16.F32.PACK_AB R97, RZ, R97 ;  /* 0x00000061ff61723e */ /* 0x000fe200000010ff */
[-C--:B------:R-:W-:Y:S01]  /*6570*/  FMUL R75, R75, R104.reuse ;  /* 0x000000684b4b7220 */ /* 0x080fe20000400000 */
[----:B------:R-:W-:Y:S01]  /*6580*/  ISETP.GT.AND P3, PT, R0, 0x18, PT ;  /* 0x000000180000780c */ /* 0x000fe20003f64270 */
[----:B------:R-:W-:Y:S01]  /*6590*/  @P4 STG.E.U16 desc[UR50][R6.64+0x20], R96 ;  /* 0x0000206006004986 */ /* 0x000fe2000c101532 */
[----:B------:R-:W-:Y:S01]  /*65a0*/  ISETP.GT.AND P2, PT, R4, 0x8, P0 ;  /* 0x000000080400780c */ /* 0x000fe20000744270 */
[-C--:B------:R-:W-:Y:S01]  /*65b0*/  FMUL R76, R76, R104.reuse ;  /* 0x000000684c4c7220 */ /* 0x080fe20000400000 */
[----:B------:R-:W-:Y:S01]  /*65c0*/  ISETP.GT.AND P0, PT, R0, 0x19, PT ;  /* 0x000000190000780c */ /* 0x000fe20003f04270 */
[----:B------:R-:W-:Y:S01]  /*65d0*/  @P5 STG.E.U16 desc[UR50][R6.64+0x22], R97 ;  /* 0x0000226106005986 */ /* 0x000fe2000c101532 */
[C---:B------:R-:W-:Y:S01]  /*65e0*/  ISETP.GT.AND P4, PT, R4.reuse, RZ, P3 ;  /* 0x000000ff0400720c */ /* 0x040fe20001f84270 */
[-C--:B------:R-:W-:Y:S01]  /*65f0*/  FMUL R77, R77, R104.reuse ;  /* 0x000000684d4d7220 */ /* 0x080fe20000400000 */
[----:B------:R-:W-:Y:S01]  /*6600*/  ISETP.GT.AND P5, PT, R4, RZ, P0 ;  /* 0x000000ff0400720c */ /* 0x000fe200007a4270 */
[----:B------:R-:W-:Y:S01]  /*6610*/  FMUL R78, R78, R104 ;  /* 0x000000684e4e7220 */ /* 0x000fe20000400000 */
[----:B------:R-:W-:Y:S01]  /*6620*/  F2FP.BF16.F32.PACK_AB R98, RZ, R98 ;  /* 0x00000062ff62723e */ /* 0x000fe200000010ff */
[-C--:B------:R-:W-:Y:S01]  /*6630*/  FMUL R79, R79, R104.reuse ;  /* 0x000000684f4f7220 */ /* 0x080fe20000400000 */
[----:B------:R-:W-:Y:S01]  /*6640*/  F2FP.BF16.F32.PACK_AB R99, RZ, R99 ;  /* 0x00000063ff63723e */ /* 0x000fe200000010ff */
[----:B------:R-:W-:Y:S01]  /*6650*/  FMUL R80, R80, R104 ;  /* 0x0000006850507220 */ /* 0x000fe20000400000 */
[----:B------:R-:W-:Y:S01]  /*6660*/  F2FP.BF16.F32.PACK_AB R100, RZ, R100 ;  /* 0x00000064ff64723e */ /* 0x000fe200000010ff */
[----:B------:R-:W-:Y:S01]  /*6670*/  @P1 STG.E.U16 desc[UR50][R2.64+0x20], R98 ;  /* 0x0000206202001986 */ /* 0x000fe2000c101532 */
[----:B------:R-:W-:Y:S01]  /*6680*/  ISETP.GT.AND P1, PT, R4, 0x8, P3 ;  /* 0x000000080400780c */ /* 0x000fe20001f24270 */
[-C--:B------:R-:W-:Y:S01]  /*6690*/  FMUL R81, R81, R104.reuse ;  /* 0x0000006851517220 */ /* 0x080fe20000400000 */
[----:B------:R-:W-:Y:S01]  /*66a0*/  F2FP.BF16.F32.PACK_AB R101, RZ, R101 ;  /* 0x00000065ff65723e */ /* 0x000fe200000010ff */
[----:B------:R-:W-:Y:S01]  /*66b0*/  @P2 STG.E.U16 desc[UR50][R2.64+0x22], R99 ;  /* 0x0000226302002986 */ /* 0x000fe2000c101532 */
[----:B------:R-:W-:Y:S01]  /*66c0*/  ISETP.GT.AND P3, PT, R0, 0x20, PT ;  /* 0x000000200000780c */ /* 0x000fe20003f64270 */
[-C--:B------:R-:W-:Y:S01]  /*66d0*/  FMUL R82, R82, R104.reuse ;  /* 0x0000006852527220 */ /* 0x080fe20000400000 */
[----:B------:R-:W-:Y:S01]  /*66e0*/  ISETP.GT.AND P2, PT, R4, 0x8, P0 ;  /* 0x000000080400780c */ /* 0x000fe20000744270 */
[----:B------:R-:W-:Y:S01]  /*66f0*/  @P4 STG.E.U16 desc[UR50][R6.64+0x30], R100 ;  /* 0x0000306406004986 */ /* 0x000fe2000c101532 */
[----:B------:R-:W-:Y:S01]  /*6700*/  ISETP.GT.AND P0, PT, R0, 0x21, PT ;  /* 0x000000210000780c */ /* 0x000fe20003f04270 */
[-C--:B------:R-:W-:Y:S01]  /*6710*/  FMUL R83, R83, R104.reuse ;  /* 0x0000006853537220 */ /* 0x080fe20000400000 */
[C---:B------:R-:W-:Y:S01]  /*6720*/  ISETP.GT.AND P4, PT, R4.reuse, RZ, P3 ;  /* 0x000000ff0400720c */ /* 0x040fe20001f84270 */
[----:B------:R-:W-:Y:S01]  /*6730*/  @P5 STG.E.U16 desc[UR50][R6.64+0x32], R101 ;  /* 0x0000326506005986 */ /* 0x000fe2000c101532 */
        /* <DEDUP_REMOVED lines=169> */
[----:B------:R-:W-:Y:S01]  /*71d0*/  FMUL R39, R39, R104 ;  /* 0x0000006827277220 */ /* 0x000fe20000400000 */
[----:B------:R-:W-:Y:S01]  /*71e0*/  F2FP.BF16.F32.PACK_AB R41, RZ, R41 ;  /* 0x00000029ff29723e */ /* 0x000fe200000010ff */
[----:B------:R-:W-:Y:S01]  /*71f0*/  @P2 STG.E.U16 desc[UR50][R2.64+0xb2], R71 ;  /* 0x0000b24702002986 */ /* 0x000fe2000c101532 */
[----:B------:R-:W-:-:S02]  /*7200*/  ISETP.GT.AND P3, PT, R0, 0x68, PT ;  /* 0x000000680000780c */ /* 0x000fc40003f64270 */
[----:B------:R-:W-:Y:S01]  /*7210*/  ISETP.GT.AND P2, PT, R4, 0x8, P0 ;  /* 0x000000080400780c */ /* 0x000fe20000744270 */
[----:B------:R-:W-:Y:S01]  /*7220*/  @P4 STG.E.U16 desc[UR50][R6.64+0xc0], R40 ;  /* 0x0000c02806004986 */ /* 0x000fe2000c101532 */
[----:B------:R-:W-:Y:S02]  /*7230*/  ISETP.GT.AND P0, PT, R0, 0x69, PT ;  /* 0x000000690000780c */ /* 0x000fe40003f04270 */
[C---:B------:R-:W-:Y:S01]  /*7240*/  ISETP.GT.AND P4, PT, R4.reuse, RZ, P3 ;  /* 0x000000ff0400720c */ /* 0x040fe20001f84270 */
[----:B------:R-:W-:Y:S01]  /*7250*/  @P5 STG.E.U16 desc[UR50][R6.64+0xc2], R41 ;  /* 0x0000c22906005986 */ /* 0x000fe2000c101532 */
[----:B------:R-:W-:Y:S02]  /*7260*/  ISETP.GT.AND P5, PT, R4, RZ, P0 ;  /* 0x000000ff0400720c */ /* 0x000fe400007a4270 */
[----:B------:R-:W-:Y:S02]  /*7270*/  F2FP.BF16.F32.PACK_AB R42, RZ, R42 ;  /* 0x0000002aff2a723e */ /* 0x000fe400000010ff */
[----:B------:R-:W-:-:S02]  /*7280*/  F2FP.BF16.F32.PACK_AB R43, RZ, R43 ;  /* 0x0000002bff2b723e */ /* 0x000fc400000010ff */
[----:B------:R-:W-:Y:S01]  /*7290*/  F2FP.BF16.F32.PACK_AB R44, RZ, R44 ;  /* 0x0000002cff2c723e */ /* 0x000fe200000010ff */
[----:B------:R-:W-:Y:S01]  /*72a0*/  @P1 STG.E.U16 desc[UR50][R2.64+0xc0], R42 ;  /* 0x0000c02a02001986 */ /* 0x000fe2000c101532 */
[----:B------:R-:W-:Y:S02]  /*72b0*/  ISETP.GT.AND P1, PT, R4, 0x8, P3 ;  /* 0x000000080400780c */ /* 0x000fe40001f24270 */
[----:B------:R-:W-:Y:S01]  /*72c0*/  F2FP.BF16.F32.PACK_AB R45, RZ, R45 ;  /* 0x0000002dff2d723e */ /* 0x000fe200000010ff */
[----:B------:R-:W-:Y:S01]  /*72d0*/  @P2 STG.E.U16 desc[UR50][R2.64+0xc2], R43 ;  /* 0x0000c22b02002986 */ /* 0x000fe2000c101532 */
[----:B------:R-:W-:Y:S02]  /*72e0*/  ISETP.GT.AND P3, PT, R0, 0x70, PT ;  /* 0x000000700000780c */ /* 0x000fe40003f64270 */
[----:B------:R-:W-:Y:S01]  /*72f0*/  ISETP.GT.AND P2, PT, R4, 0x8, P0 ;  /* 0x000000080400780c */ /* 0x000fe20000744270 */
[----:B------:R-:W-:Y:S01]  /*7300*/  @P4 STG.E.U16 desc[UR50][R6.64+0xd0], R44 ;  /* 0x0000d02c06004986 */ /* 0x000fe2000c101532 */
[----:B------:R-:W-:-:S02]  /*7310*/  ISETP.GT.AND P0, PT, R0, 0x71, PT ;  /* 0x000000710000780c */ /* 0x000fc40003f04270 */
[C---:B------:R-:W-:Y:S01]  /*7320*/  ISETP.GT.AND P4, PT, R4.reuse, RZ, P3 ;  /* 0x000000ff0400720c */ /* 0x040fe20001f84270 */
[----:B------:R-:W-:Y:S01]  /*7330*/  @P5 STG.E.U16 desc[UR50][R6.64+0xd2], R45 ;  /* 0x0000d22d06005986 */ /* 0x000fe2000c101532 */
[C---:B------:R-:W-:Y:S02]  /*7340*/  ISETP.GT.AND P5, PT, R4.reuse, RZ, P0 ;  /* 0x000000ff0400720c */ /* 0x040fe400007a4270 */
[----:B------:R-:W-:Y:S02]  /*7350*/  F2FP.BF16.F32.PACK_AB R46, RZ, R46 ;  /* 0x0000002eff2e723e */ /* 0x000fe400000010ff */
[----:B------:R-:W-:Y:S02]  /*7360*/  F2FP.BF16.F32.PACK_AB R47, RZ, R47 ;  /* 0x0000002fff2f723e */ /* 0x000fe400000010ff */
[----:B------:R-:W-:Y:S01]  /*7370*/  F2FP.BF16.F32.PACK_AB R48, RZ, R48 ;  /* 0x00000030ff30723e */ /* 0x000fe200000010ff */
[----:B------:R-:W-:Y:S01]  /*7380*/  @P1 STG.E.U16 desc[UR50][R2.64+0xd0], R46 ;  /* 0x0000d02e02001986 */ /* 0x000fe2000c101532 */
[----:B------:R-:W-:-:S02]  /*7390*/  ISETP.GT.AND P1, PT, R4, 0x8, P3 ;  /* 0x000000080400780c */ /* 0x000fc40001f24270 */
[----:B------:R-:W-:Y:S01]  /*73a0*/  F2FP.BF16.F32.PACK_AB R49, RZ, R49 ;  /* 0x00000031ff31723e */ /* 0x000fe200000010ff */
[----:B------:R-:W-:Y:S01]  /*73b0*/  @P2 STG.E.U16 desc[UR50][R2.64+0xd2], R47 ;  /* 0x0000d22f02002986 */ /* 0x000fe2000c101532 */
[----:B------:R-:W-:Y:S02]  /*73c0*/  ISETP.GT.AND P2, PT, R0, 0x78, PT ;  /* 0x000000780000780c */ /* 0x000fe40003f44270 */
[----:B------:R-:W-:Y:S01]  /*73d0*/  ISETP.GT.AND P0, PT, R4, 0x8, P0 ;  /* 0x000000080400780c */ /* 0x000fe20000704270 */
[----:B------:R-:W-:Y:S01]  /*73e0*/  @P4 STG.E.U16 desc[UR50][R6.64+0xe0], R48 ;  /* 0x0000e03006004986 */ /* 0x000fe2000c101532 */
[----:B------:R-:W-:Y:S02]  /*73f0*/  ISETP.GT.AND P3, PT, R0, 0x79, PT ;  /* 0x000000790000780c */ /* 0x000fe40003f64270 */
[C---:B------:R-:W-:Y:S01]  /*7400*/  ISETP.GT.AND P4, PT, R4.reuse, RZ, P2 ;  /* 0x000000ff0400720c */ /* 0x040fe20001784270 */
[----:B------:R-:W-:Y:S01]  /*7410*/  @P5 STG.E.U16 desc[UR50][R6.64+0xe2], R49 ;  /* 0x0000e23106005986 */ /* 0x000fe2000c101532 */
[----:B------:R-:W-:-:S02]  /*7420*/  ISETP.GT.AND P5, PT, R4, RZ, P3 ;  /* 0x000000ff0400720c */ /* 0x000fc40001fa4270 */
[----:B------:R-:W-:Y:S02]  /*7430*/  F2FP.BF16.F32.PACK_AB R50, RZ, R50 ;  /* 0x00000032ff32723e */ /* 0x000fe400000010ff */
[----:B------:R-:W-:Y:S02]  /*7440*/  F2FP.BF16.F32.PACK_AB R51, RZ, R51 ;  /* 0x00000033ff33723e */ /* 0x000fe400000010ff */
[----:B------:R-:W-:Y:S01]  /*7450*/  F2FP.BF16.F32.PACK_AB R52, RZ, R52 ;  /* 0x00000034ff34723e */ /* 0x000fe200000010ff */
[----:B------:R-:W-:Y:S01]  /*7460*/  @P1 STG.E.U16 desc[UR50][R2.64+0xe0], R50 ;  /* 0x0000e03202001986 */ /* 0x000fe2000c101532 */
[C---:B------:R-:W-:Y:S02]  /*7470*/  ISETP.GT.AND P1, PT, R4.reuse, 0x8, P2 ;  /* 0x000000080400780c */ /* 0x040fe40001724270 */
[----:B------:R-:W-:Y:S01]  /*7480*/  F2FP.BF16.F32.PACK_AB R53, RZ, R53 ;  /* 0x00000035ff35723e */ /* 0x000fe200000010ff */
[----:B------:R-:W-:Y:S01]  /*7490*/  @P0 STG.E.U16 desc[UR50][R2.64+0xe2], R51 ;  /* 0x0000e23302000986 */ /* 0x000fe2000c101532 */
[----:B------:R-:W-:-:S02]  /*74a0*/  ISETP.GT.AND P2, PT, R4, 0x8, P3 ;  /* 0x000000080400780c */ /* 0x000fc40001f44270 */
[C---:B------:R-:W-:Y:S01]  /*74b0*/  ISETP.GT.AND P3, PT, R0.reuse, 0x80, PT ;  /* 0x000000800000780c */ /* 0x040fe20003f64270 */
        /* <DEDUP_REMOVED lines=9> */
[----:B------:R-:W-:Y:S02]  /*7550*/  F2FP.BF16.F32.PACK_AB R25, RZ, R25 ;  /* 0x00000019ff19723e */ /* 0x000fe400000010ff */
[C---:B------:R-:W-:Y:S01]  /*7560*/  ISETP.GT.AND P1, PT, R4.reuse, 0x8, P3 ;  /* 0x000000080400780c */ /* 0x040fe20001f24270 */
[----:B------:R-:W-:Y:S01]  /*7570*/  @P2 STG.E.U16 desc[UR50][R2.64+0xf2], R55 ;  /* 0x0000f23702002986 */ /* 0x000fe2000c101532 */
[----:B------:R-:W-:Y:S02]  /*7580*/  ISETP.GT.AND P0, PT, R4, 0x8, P0 ;  /* 0x000000080400780c */ /* 0x000fe40000704270 */
[----:B------:R-:W-:Y:S01]  /*7590*/  F2FP.BF16.F32.PACK_AB R26, RZ, R26 ;  /* 0x0000001aff1a723e */ /* 0x000fe200000010ff */
[----:B------:R-:W-:Y:S01]  /*75a0*/  @P4 STG.E.U16 desc[UR50][R6.64+0x100], R24 ;  /* 0x0001001806004986 */ /* 0x000fe2000c101532 */
[----:B------:R-:W-:-:S02]  /*75b0*/  ISETP.GT.AND P4, PT, R0, 0x88, PT ;  /* 0x000000880000780c */ /* 0x000fc40003f84270 */
[----:B------:R-:W-:Y:S01]  /*75c0*/  F2FP.BF16.F32.PACK_AB R27, RZ, R27 ;  /* 0x0000001bff1b723e */ /* 0x000fe200000010ff */
[----:B------:R-:W-:Y:S01]  /*75d0*/  @P5 STG.E.U16 desc[UR50][R6.64+0x102], R25 ;  /* 0x0001021906005986 */ /* 0x000fe2000c101532 */
[----:B------:R-:W-:Y:S02]  /*75e0*/  ISETP.GT.AND P5, PT, R0, 0x89, PT ;  /* 0x000000890000780c */ /* 0x000fe40003fa4270 */
[C---:B------:R-:W-:Y:S01]  /*75f0*/  ISETP.GT.AND P2, PT, R4.reuse, RZ, P4 ;  /* 0x000000ff0400720c */ /* 0x040fe20002744270 */
[----:B------:R-:W-:Y:S01]  /*7600*/  @P1 STG.E.U16 desc[UR50][R2.64+0x100], R26 ;  /* 0x0001001a02001986 */ /* 0x000fe2000c101532 */
[----:B------:R-:W-:Y:S02]  /*7610*/  ISETP.GT.AND P6, PT, R4, RZ, P5 ;  /* 0x000000ff0400720c */ /* 0x000fe40002fc4270 */
[----:B------:R-:W-:Y:S01]  /*7620*/  F2FP.BF16.F32.PACK_AB R28, RZ, R28 ;  /* 0x0000001cff1c723e */ /* 0x000fe200000010ff */
[----:B------:R-:W-:Y:S01]  /*7630*/  @P0 STG.E.U16 desc[UR50][R2.64+0x102], R27 ;  /* 0x0001021b02000986 */ /* 0x000fe2000c101532 */
[----:B------:R-:W-:-:S02]  /*7640*/  F2FP.BF16.F32.PACK_AB R29, RZ, R29 ;  /* 0x0000001dff1d723e */ /* 0x000fc400000010ff */
[----:B------:R-:W-:Y:S02]  /*7650*/  ISETP.GT.AND P4, PT, R4, 0x8, P4 ;  /* 0x000000080400780c */ /* 0x000fe40002784270 */
[C---:B------:R-:W-:Y:S02]  /*7660*/  ISETP.GT.AND P3, PT, R0.reuse, 0x90, PT ;  /* 0x000000900000780c */ /* 0x040fe40003f64270 */
[----:B------:R-:W-:Y:S01]  /*7670*/  F2FP.BF16.F32.PACK_AB R30, RZ, R30 ;  /* 0x0000001eff1e723e */ /* 0x000fe200000010ff */
[----:B------:R-:W-:Y:S01]  /*7680*/  @P2 STG.E.U16 desc[UR50][R6.64+0x110], R28 ;  /* 0x0001101c06002986 */ /* 0x000fe2000c101532 */
[----:B------:R-:W-:Y:S02]  /*7690*/  ISETP.GT.AND P2, PT, R0, 0x91, PT ;  /* 0x000000910000780c */ /* 0x000fe40003f44270 */
[----:B------:R-:W-:Y:S01]  /*76a0*/  F2FP.BF16.F32.PACK_AB R31, RZ, R31 ;  /* 0x0000001fff1f723e */ /* 0x000fe200000010ff */
[----:B------:R-:W-:Y:S01]  /*76b0*/  @P6 STG.E.U16 desc[UR50][R6.64+0x112], R29 ;  /* 0x0001121d06006986 */ /* 0x000fe2000c101532 */
[----:B------:R-:W-:-:S02]  /*76c0*/  ISETP.GT.AND P6, PT, R4, 0x8, P5 ;  /* 0x000000080400780c */ /* 0x000fc40002fc4270 */
[C---:B------:R-:W-:Y:S01]  /*76d0*/  ISETP.GT.AND P5, PT, R4.reuse, RZ, P3 ;  /* 0x000000ff0400720c */ /* 0x040fe20001fa4270 */
[----:B------:R-:W-:Y:S01]  /*76e0*/  @P4 STG.E.U16 desc[UR50][R2.64+0x110], R30 ;  /* 0x0001101e02004986 */ /* 0x000fe2000c101532 */
[----:B------:R-:W-:Y:S02]  /*76f0*/  ISETP.GT.AND P4, PT, R4, RZ, P2 ;  /* 0x000000ff0400720c */ /* 0x000fe40001784270 */
[C---:B------:R-:W-:Y:S02]  /*7700*/  ISETP.GT.AND P1, PT, R0.reuse, 0x98, PT ;  /* 0x000000980000780c */ /* 0x040fe40003f24270 */
[----:B------:R-:W-:Y:S02]  /*7710*/  F2FP.BF16.F32.PACK_AB R32, RZ, R32 ;  /* 0x00000020ff20723e */ /* 0x000fe400000010ff */
[----:B------:R-:W-:Y:S02]  /*7720*/  ISETP.GT.AND P0, PT, R0, 0x99, PT ;  /* 0x000000990000780c */ /* 0x000fe40003f04270 */
[C---:B------:R-:W-:Y:S01]  /*7730*/  ISETP.GT.AND P3, PT, R4.reuse, 0x8, P3 ;  /* 0x000000080400780c */ /* 0x040fe20001f64270 */
[----:B------:R-:W-:Y:S01]  /*7740*/  @P6 STG.E.U16 desc[UR50][R2.64+0x112], R31 ;  /* 0x0001121f02006986 */ /* 0x000fe2000c101532 */
[----:B------:R-:W-:-:S02]  /*7750*/  ISETP.GT.AND P6, PT, R4, RZ, P1 ;  /* 0x000000ff0400720c */ /* 0x000fc40000fc4270 */
[C---:B------:R-:W-:Y:S01]  /*7760*/  ISETP.GT.AND P2, PT, R4.reuse, 0x8, P2 ;  /* 0x000000080400780c */ /* 0x040fe20001744270 */
[----:B------:R-:W-:Y:S01]  /*7770*/  @P5 STG.E.U16 desc[UR50][R6.64+0x120], R32 ;  /* 0x0001202006005986 */ /* 0x000fe2000c101532 */
[C---:B------:R-:W-:Y:S01]  /*7780*/  ISETP.GT.AND P5, PT, R4.reuse, RZ, P0 ;  /* 0x000000ff0400720c */ /* 0x040fe200007a4270 */
[----:B------:R-:W-:Y:S01]  /*7790*/  @P4 IMAD.MOV.U32 R5, RZ, RZ, R7 ;  /* 0x000000ffff054224 */ /* 0x000fe200078e0007 */
[C---:B------:R-:W-:Y:S02]  /*77a0*/  ISETP.GT.AND P1, PT, R4.reuse, 0x8, P1 ;  /* 0x000000080400780c */ /* 0x040fe40000f24270 */
[----:B------:R-:W-:Y:S01]  /*77b0*/  ISETP.GT.AND P0, PT, R4, 0x8, P0 ;  /* 0x000000080400780c */ /* 0x000fe20000704270 */
[----:B------:R-:W-:Y:S01]  /*77c0*/  @P4 IMAD.MOV.U32 R4, RZ, RZ, R6 ;  /* 0x000000ffff044224 */ /* 0x000fe200078e0006 */
[----:B------:R-:W-:Y:S02]  /*77d0*/  F2FP.BF16.F32.PACK_AB R33, RZ, R33 ;  /* 0x00000021ff21723e */ /* 0x000fe400000010ff */
[----:B------:R-:W-:-:S02]  /*77e0*/  F2FP.BF16.F32.PACK_AB R34, RZ, R34 ;  /* 0x00000022ff22723e */ /* 0x000fc400000010ff */
[----:B------:R-:W-:Y:S01]  /*77f0*/  F2FP.BF16.F32.PACK_AB R35, RZ, R35 ;  /* 0x00000023ff23723e */ /* 0x000fe200000010ff */
[----:B------:R0:W-:Y:S01]  /*7800*/  @P4 STG.E.U16 desc[UR50][R4.64+0x122], R33 ;  /* 0x0001222104004986 */ /* 0x0001e2000c101532 */
[----:B------:R-:W-:Y:S02]  /*7810*/  F2FP.BF16.F32.PACK_AB R36, RZ, R36 ;  /* 0x00000024ff24723e */ /* 0x000fe400000010ff */
[----:B------:R-:W-:Y:S01]  /*7820*/  F2FP.BF16.F32.PACK_AB R37, RZ, R37 ;  /* 0x00000025ff25723e */ /* 0x000fe200000010ff */
[----:B------:R-:W-:Y:S01]  /*7830*/  @P3 STG.E.U16 desc[UR50][R2.64+0x120], R34 ;  /* 0x0001202202003986 */ /* 0x000fe2000c101532 */
[----:B------:R-:W-:Y:S02]  /*7840*/  F2FP.BF16.F32.PACK_AB R38, RZ, R38 ;  /* 0x00000026ff26723e */ /* 0x000fe400000010ff */
[----:B------:R-:W-:Y:S01]  /*7850*/  F2FP.BF16.F32.PACK_AB R39, RZ, R39 ;  /* 0x00000027ff27723e */ /* 0x000fe200000010ff */
[----:B------:R-:W-:Y:S01]  /*7860*/  @P2 STG.E.U16 desc[UR50][R2.64+0x122], R35 ;  /* 0x0001222302002986 */ /* 0x000fe2000c101532 */
[----:B0-----:R-:W-:-:S02]  /*7870*/  @P6 IMAD.MOV.U32 R4, RZ, RZ, R6 ;  /* 0x000000ffff046224 */ /* 0x001fc400078e0006 */
[----:B------:R-:W-:-:S05]  /*7880*/  @P6 IMAD.MOV.U32 R5, RZ, RZ, R7 ;  /* 0x000000ffff056224 */ /* 0x000fca00078e0007 */
[----:B------:R0:W-:Y:S04]  /*7890*/  @P6 STG.E.U16 desc[UR50][R4.64+0x130], R36 ;  /* 0x0001302404006986 */ /* 0x0001e8000c101532 */
[----:B------:R1:W-:Y:S04]  /*78a0*/  @P5 STG.E.U16 desc[UR50][R6.64+0x132], R37 ;  /* 0x0001322506005986 */ /* 0x0003e8000c101532 */
[----:B------:R1:W-:Y:S01]  /*78b0*/  @P1 STG.E.U16 desc[UR50][R2.64+0x130], R38 ;  /* 0x0001302602001986 */ /* 0x0003e2000c101532 */
[----:B0-----:R-:W-:Y:S02]  /*78c0*/  @P0 IMAD.MOV.U32 R4, RZ, RZ, R2 ;  /* 0x000000ffff040224 */ /* 0x001fe400078e0002 */
[----:B------:R-:W-:-:S05]  /*78d0*/  @P0 IMAD.MOV.U32 R5, RZ, RZ, R3 ;  /* 0x000000ffff050224 */ /* 0x000fca00078e0003 */
[----:B------:R1:W-:Y:S02]  /*78e0*/  @P0 STG.E.U16 desc[UR50][R4.64+0x132], R39 ;  /* 0x0001322704000986 */ /* 0x0003e4000c101532 */
.L_x_194:
[----:B------:R-:W-:Y:S05]  /*78f0*/  BSYNC B0 ;  /* 0x0000000000007941 */ /* 0x000fea0003800000 */
.L_x_36:
[----:B-123--:R-:W-:Y:S01]  /*7900*/  IMAD.U32 R2, RZ, RZ, UR48 ;  /* 0x00000030ff027e24 */ /* 0x00efe2000f8e00ff */
[----:B------:R-:W-:Y:S01]  /*7910*/  ULDC.64 UR4, c[0x0][0x650] ;  /* 0x0001940000047ab9 */ /* 0x000fe20000000a00 */
[----:B------:R-:W-:Y:S01]  /*7920*/  IMAD.U32 R0, RZ, RZ, UR37 ;  /* 0x00000025ff007e24 */ /* 0x000fe2000f8e00ff */
[----:B------:R1:W-:Y:S01]  /*7930*/  SYNCS.ARRIVE.TRANS64.A1T0 RZ, [R112+UR45], RZ ;  /* 0x000000ff70ff79a7 */ /* 0x0003e2000810002d */
[----:B------:R-:W-:Y:S01]  /*7940*/  IMAD.U32 R3, RZ, RZ, UR49 ;  /* 0x00000031ff037e24 */ /* 0x000fe2000f8e00ff */
[C---:B------:R-:W-:Y:S01]  /*7950*/  LEA R16, P0, R2.reuse, R16, 0x1 ;  /* 0x0000001002107211 */ /* 0x040fe200078008ff */
[----:B----45:R-:W-:Y:S02]  /*7960*/  IMAD.MOV.U32 R18, RZ, RZ, -0x1 ;  /* 0xffffffffff127424 */ /* 0x030fe400078e00ff */
[----:B------:R-:W-:Y:S01]  /*7970*/  IMAD.MOV.U32 R19, RZ, RZ, -0x1 ;  /* 0xffffffffff137424 */ /* 0x000fe200078e00ff */
[----:B------:R-:W-:Y:S01]  /*7980*/  LEA.HI.X R17, R2, R17, R0, 0x1, P0 ;  /* 0x0000001102117211 */ /* 0x000fe200000f0c00 */
[----:B------:R-:W-:Y:S01]  /*7990*/  IMAD.MOV.U32 R2, RZ, RZ, -0x1 ;  /* 0xffffffffff027424 */ /* 0x000fe200078e00ff */
[----:B------:R-:W-:-:S02]  /*79a0*/  ISETP.GE.U32.AND P0, PT, R16, UR4, PT ;  /* 0x0000000410007c0c */ /* 0x000fc4000bf06070 */
[----:B------:R-:W-:Y:S02]  /*79b0*/  PRMT R0, RZ, 0x7610, R0 ;  /* 0x00007610ff007816 */ /* 0x000fe40000000000 */
[----:B------:R-:W-:-:S13]  /*79c0*/  ISETP.GE.U32.AND.EX P0, PT, R17, UR5, PT, P0 ;  /* 0x0000000511007c0c */ /* 0x000fda000bf06100 */
[----:B-1----:R-:W-:Y:S05]  /*79d0*/  @P0 BRA `(.L_x_195) ;  /* 0x00000004008c0947 */ /* 0x002fea0003800000 */
[----:B------:R-:W1:Y:S01]  /*79e0*/  S2UR UR7, SR_CTAID.X ;  /* 0x00000000000779c3 */ /* 0x000e620000002500 */
[----:B------:R-:W-:Y:S01]  /*79f0*/  ULDC.64 UR4, c[0x0][0x628] ;  /* 0x00018a0000047ab9 */ /* 0x000fe20000000a00 */
[----:B------:R-:W-:Y:S01]  /*7a00*/  ULDC UR6, c[0x0][0x150] ;  /* 0x0000540000067ab9 */ /* 0x000fe20000000800 */
[----:B------:R-:W-:Y:S01]  /*7a10*/  ISETP.NE.U32.AND P0, PT, RZ, UR4, PT ;  /* 0x00000004ff007c0c */ /* 0x000fe2000bf05070 */
[----:B------:R-:W-:Y:S01]  /*7a20*/  ULDC UR15, c[0x0][0x630] ;  /* 0x00018c00000f7ab9 */ /* 0x000fe20000000800 */
[C---:B------:R-:W-:Y:S01]  /*7a30*/  R2UR UR16, R16.reuse ;  /* 0x00000000101072ca */ /* 0x040fe200000e0000 */
[----:B------:R-:W-:Y:S01]  /*7a40*/  ULDC UR18, c[0x0][0x154] ;  /* 0x0000550000127ab9 */ /* 0x000fe20000000800 */
[----:B------:R-:W-:Y:S01]  /*7a50*/  ISETP.NE.AND.EX P0, PT, RZ, UR5, PT, P0 ;  /* 0x00000005ff007c0c */ /* 0x000fe2000bf05300 */
[----:B------:R-:W2:Y:S01]  /*7a60*/  S2UR UR19, SR_CTAID.Y ;  /* 0x00000000001379c3 */ /* 0x000ea20000002600 */
[----:B------:R-:W-:Y:S02]  /*7a70*/  R2UR UR17, R17 ;  /* 0x00000000111172ca */ /* 0x000fe400000e0000 */
[----:B------:R-:W-:-:S02]  /*7a80*/  R2UR UR12, R16 ;  /* 0x00000000100c72ca */ /* 0x000fc400000e0000 */
[----:B------:R-:W-:Y:S02]  /*7a90*/  R2UR UR13, R17 ;  /* 0x00000000110d72ca */ /* 0x000fe400000e0000 */
[----:B-1----:R-:W-:-:S05]  /*7aa0*/  I2FP.F32.U32 R0, UR7 ;  /* 0x0000000700007c45 */ /* 0x002fca0008201000 */
[----:B------:R-:W-:-:S04]  /*7ab0*/  FMUL R0, R0, UR6 ;  /* 0x0000000600007c20 */ /* 0x000fc80008400000 */
[----:B------:R1:W3:Y:S01]  /*7ac0*/  F2I.U32.TRUNC.NTZ R2, R0 ;  /* 0x0000000000027305 */ /* 0x0002e2000020f000 */
[----:B--2---:R-:W-:Y:S05]  /*7ad0*/  @!P0 BRA `(.L_x_196) ;  /* 0x0000000000308947 */ /* 0x004fea0003800000 */
        /* <DEDUP_REMOVED lines=12> */
.L_x_196:
[----:B------:R-:W-:Y:S01]  /*7ba0*/  USHF.R.U64 UR6, UR12, UR15, UR13 ;  /* 0x0000000f0c067299 */ /* 0x000fe2000800120d */
[----:B-1----:R-:W-:Y:S01]  /*7bb0*/  I2FP.F32.U32 R0, UR19 ;  /* 0x0000001300007c45 */ /* 0x002fe20008201000 */
[----:B------:R-:W-:Y:S01]  /*7bc0*/  USHF.R.U32.HI UR4, URZ, UR15, UR13 ;  /* 0x0000000f3f047299 */ /* 0x000fe2000801160d */
[----:B---3--:R-:W-:Y:S01]  /*7bd0*/  R2UR UR14, R2 ;  /* 0x00000000020e72ca */ /* 0x008fe200000e0000 */
[----:B------:R-:W-:Y:S02]  /*7be0*/  UIADD3 UR9, UP0, URZ, -UR6, URZ ;  /* 0x800000063f097290 */ /* 0x000fe4000ff1e03f */
[----:B------:R-:W-:Y:S01]  /*7bf0*/  FMUL R0, R0, UR18 ;  /* 0x0000001200007c20 */ /* 0x000fe20008400000 */
[----:B------:R-:W-:Y:S01]  /*7c00*/  ULDC.64 UR12, c[0x0][0x620] ;  /* 0x00018800000c7ab9 */ /* 0x000fe20000000a00 */
[----:B------:R-:W-:Y:S01]  /*7c10*/  UIADD3.X UR4, URZ, ~UR4, URZ, UP0, !UPT ;  /* 0x800000043f047290 */ /* 0x000fe200087fe43f */
[----:B------:R-:W-:Y:S01]  /*7c20*/  UMOV UR10, UR16 ;  /* 0x00000010000a7c82 */ /* 0x000fe20008000000 */
[----:B------:R-:W-:-:S02]  /*7c30*/  UMOV UR11, UR17 ;  /* 0x00000011000b7c82 */ /* 0x000fc40008000000 */
[----:B------:R-:W1:Y:S01]  /*7c40*/  F2I.U32.TRUNC.NTZ R0, R0 ;  /* 0x0000000000007305 */ /* 0x000e62000020f000 */
[----:B------:R-:W-:Y:S02]  /*7c50*/  UIMAD UR4, UR4, UR12, URZ ;  /* 0x0000000c040472a4 */ /* 0x000fe4000f8e023f */
[----:B------:R-:W-:Y:S02]  /*7c60*/  UIMAD.WIDE.U32 UR10, UR9, UR12, UR10 ;  /* 0x0000000c090a72a5 */ /* 0x000fe4000f8e000a */
[----:B------:R-:W-:Y:S01]  /*7c70*/  UIMAD UR9, UR9, UR13, UR4 ;  /* 0x0000000d090972a4 */ /* 0x000fe2000f8e0204 */
[----:B------:R-:W-:Y:S01]  /*7c80*/  ULDC UR22, c[0x0][0x658] ;  /* 0x0001960000167ab9 */ /* 0x000fe20000000800 */
[----:B------:R-:W-:Y:S02]  /*7c90*/  UMOV UR12, 0xffffffff ;  /* 0xffffffff000c7882 */ /* 0x000fe40000000000 */
[----:B------:R-:W-:Y:S01]  /*7ca0*/  UIADD3 UR11, UR11, UR9, URZ ;  /* 0x000000090b0b7290 */ /* 0x000fe2000fffe03f */
[----:B------:R-:W-:Y:S01]  /*7cb0*/  ULDC UR13, c[0x0][0x618] ;  /* 0x00018600000d7ab9 */ /* 0x000fe20000000800 */
[----:B------:R-:W-:Y:S01]  /*7cc0*/  ULDC.64 UR4, c[0x0][0x640] ;  /* 0x0001900000047ab9 */ /* 0x000fe20000000a00 */
[----:B------:R-:W-:Y:S01]  /*7cd0*/  USHF.L.U32 UR18, UR12, UR22, URZ ;  /* 0x000000160c127299 */ /* 0x000fe2000800063f */
[----:B------:R-:W-:Y:S01]  /*7ce0*/  ISETP.NE.U32.AND P0, PT, RZ, UR4, PT ;  /* 0x00000004ff007c0c */ /* 0x000fe2000bf05070 */
[----:B------:R-:W-:Y:S01]  /*7cf0*/  USHF.R.U64 UR12, UR10, UR13, UR11 ;  /* 0x0000000d0a0c7299 */ /* 0x000fe2000800120b */
[----:B-1----:R-:W-:Y:S01]  /*7d00*/  R2UR UR16, R0 ;  /* 0x00000000001072ca */ /* 0x002fe200000e0000 */
[----:B------:R-:W-:Y:S01]  /*7d10*/  USHF.R.U32.HI UR10, URZ, UR13, UR11 ;  /* 0x0000000d3f0a7299 */ /* 0x000fe2000801160b */
[----:B------:R-:W-:Y:S01]  /*7d20*/  ISETP.NE.AND.EX P0, PT, RZ, UR5, PT, P0 ;  /* 0x00000005ff007c0c */ /* 0x000fe2000bf05300 */
[----:B------:R-:W-:Y:S01]  /*7d30*/  ULDC UR17, c[0x0][0x608] ;  /* 0x0001820000117ab9 */ /* 0x000fe20000000800 */
[----:B------:R-:W-:-:S02]  /*7d40*/  ULOP3.LUT UR23, URZ, UR18, URZ, 0x33, !UPT ;  /* 0x000000123f177292 */ /* 0x000fc4000f8e333f */
[----:B------:R-:W-:Y:S02]  /*7d50*/  USHF.R.U64 UR18, UR12, UR17, UR10 ;  /* 0x000000110c127299 */ /* 0x000fe4000800120a */
[----:B------:R-:W-:Y:S01]  /*7d60*/  USHF.R.U32.HI UR10, URZ, UR17, UR10 ;  /* 0x000000113f0a7299 */ /* 0x000fe2000801160a */
[----:B------:R-:W-:Y:S01]  /*7d70*/  UMOV UR20, 0x1 ;  /* 0x0000000100147882 */ /* 0x000fe20000000000 */
[----:B------:R-:W-:Y:S02]  /*7d80*/  UIADD3 UR14, -UR14, URZ, URZ ;  /* 0x0000003f0e0e7290 */ /* 0x000fe4000fffe13f */
[----:B------:R-:W-:Y:S02]  /*7d90*/  USHF.L.U32 UR13, UR20, UR22, URZ ;  /* 0x00000016140d7299 */ /* 0x000fe4000800063f */
[----:B------:R-:W-:Y:S01]  /*7da0*/  USHF.R.U64 UR20, UR18, UR22, UR10 ;  /* 0x0000001612147299 */ /* 0x000fe2000800120a */
[----:B------:R-:W-:Y:S01]  /*7db0*/  ULDC UR15, c[0x0][0x144] ;  /* 0x00005100000f7ab9 */ /* 0x000fe20000000800 */
[----:B------:R-:W-:Y:S01]  /*7dc0*/  ULDC UR8, c[0x0][0x600] ;  /* 0x0001800000087ab9 */ /* 0x000fe20000000800 */
[----:B------:R-:W-:-:S02]  /*7dd0*/  UIADD3 UR21, -UR16, URZ, URZ ;  /* 0x0000003f10157290 */ /* 0x000fc4000fffe13f */
[----:B------:R-:W-:Y:S02]  /*7de0*/  USHF.R.U32.HI UR17, URZ, UR22, UR10 ;  /* 0x000000163f117299 */ /* 0x000fe4000801160a */
[----:B------:R-:W-:Y:S02]  /*7df0*/  UIADD3 UR9, UR8, -0x1, URZ ;  /* 0xffffffff08097890 */ /* 0x000fe4000fffe03f */
[----:B------:R-:W-:Y:S01]  /*7e00*/  UIMAD UR22, UR15, UR14, UR7 ;  /* 0x0000000e0f1672a4 */ /* 0x000fe2000f8e0207 */
[----:B------:R-:W-:Y:S01]  /*7e10*/  ULDC UR26, c[0x0][0x148] ;  /* 0x00005200001a7ab9 */ /* 0x000fe20000000800 */
[----:B------:R-:W-:Y:S01]  /*7e20*/  ULDC UR24, c[0x0][0x648] ;  /* 0x0001920000187ab9 */ /* 0x000fe20000000800 */
[----:B------:R-:W-:Y:S01]  /*7e30*/  ULDC UR25, c[0x0][0x638] ;  /* 0x00018e0000197ab9 */ /* 0x000fe20000000800 */
        /* <DEDUP_REMOVED lines=12> */
.L_x_197:
[----:B------:R-:W-:Y:S01]  /*7f00*/  UISETP.NE.AND UP0, UPT, UR38, URZ, UPT ;  /* 0x0000003f2600728c */ /* 0x000fe2000bf05270 */
[----:B------:R-:W-:Y:S01]  /*7f10*/  IMAD.MOV.U32 R0, RZ, RZ, 0x1 ;  /* 0x00000001ff007424 */ /* 0x000fe200078e00ff */
[----:B------:R-:W-:Y:S01]  /*7f20*/  USHF.R.U64 UR4, UR16, UR24, UR17 ;  /* 0x0000001810047299 */ /* 0x000fe20008001211 */
[----:B------:R-:W-:Y:S01]  /*7f30*/  IMAD.U32 R19, RZ, RZ, UR6 ;  /* 0x00000006ff137e24 */ /* 0x000fe2000f8e00ff */
[----:B------:R-:W-:Y:S02]  /*7f40*/  ULOP3.LUT UR18, UR18, UR23, URZ, 0xc0, !UPT ;  /* 0x0000001712127292 */ /* 0x000fe4000f8ec03f */
[----:B------:R-:W-:Y:S02]  /*7f50*/  UIADD3 UR5, -UR4, URZ, URZ ;  /* 0x0000003f04057290 */ /* 0x000fe4000fffe13f */
[----:B------:R-:W-:Y:S02]  /*7f60*/  ULOP3.LUT UR9, UR12, UR9, URZ, 0xc0, !UPT ;  /* 0x000000090c097292 */ /* 0x000fe4000f8ec03f */
[----:B------:R-:W-:-:S02]  /*7f70*/  UIMAD UR4, UR13, UR4, UR18 ;  /* 0x000000040d0472a4 */ /* 0x000fc4000f8e0212 */
[----:B------:R-:W-:Y:S02]  /*7f80*/  @UP0 UIMAD UR22, UR26, UR21, UR19 ;  /* 0x000000151a1602a4 */ /* 0x000fe4000f8e0213 */
[----:B------:R-:W-:Y:S01]  /*7f90*/  UIMAD UR5, UR5, UR25, UR20 ;  /* 0x00000019050572a4 */ /* 0x000fe2000f8e0214 */
[----:B------:R-:W-:Y:S02]  /*7fa0*/  ULDC UR7, c[0x0][0x610] ;  /* 0x0001840000077ab9 */ /* 0x000fe40000000800 */
[----:B------:R-:W-:Y:S02]  /*7fb0*/  UIMAD UR4, UR4, UR7, UR22 ;  /* 0x00000007040472a4 */ /* 0x000fe4000f8e0216 */
[----:B------:R-:W-:-:S04]  /*7fc0*/  UIMAD UR5, UR5, UR8, UR9 ;  /* 0x00000008050572a4 */ /* 0x000fc8000f8e0209 */
[----:B------:R-:W-:Y:S02]  /*7fd0*/  USEL UR7, UR5, UR4, !UP0 ;  /* 0x0000000405077287 */ /* 0x000fe4000c000000 */
[----:B------:R-:W-:-:S04]  /*7fe0*/  USEL UR4, UR4, UR5, !UP0 ;  /* 0x0000000504047287 */ /* 0x000fc8000c000000 */
[----:B------:R-:W-:Y:S02]  /*7ff0*/  IMAD.U32 R2, RZ, RZ, UR7 ;  /* 0x00000007ff027e24 */ /* 0x000fe4000f8e00ff */
[----:B------:R-:W-:-:S07]  /*8000*/  IMAD.U32 R18, RZ, RZ, UR4 ;  /* 0x00000004ff127e24 */ /* 0x000fce000f8e00ff */
.L_x_195:
[----:B------:R-:W-:Y:S02]  /*8010*/  LOP3.LUT P0, RZ, R0, 0xff, RZ, 0xc0, !PT ;  /* 0x000000ff00ff7812 */ /* 0x000fe4000780c0ff */
[----:B------:R-:W-:-:S11]  /*8020*/  LOP3.LUT R118, R118, 0x1, RZ, 0x3c, !PT ;  /* 0x0000000176767812 */ /* 0x000fd600078e3cff */
[----:B------:R-:W-:Y:S05]  /*8030*/  @P0 BRA `(.L_x_198) ;  /* 0xffffff9800400947 */ /* 0x000fea000383ffff */
[----:B------:R-:W-:Y:S05]  /*8040*/  EXIT ;  /* 0x000000000000794d */ /* 0x000fea0003800000 */
.L_x_17:
[----:B------:R-:W-:-:S08]  /*8050*/  ISETP.NE.AND P0, PT, RZ, UR6, PT ;  /* 0x00000006ff007c0c */ /* 0x000fd0000bf05270 */
[----:B------:R-:W0:-:S00]  /*8060*/  USETMAXREG.DEALLOC.CTAPOOL 0x28 ;  /* 0x00000028000079c8 */ /* 0x000e0000080e0500 */
[----:B------:R-:W-:Y:S05]  /*8070*/  @P0 EXIT ;  /* 0x000000000000094d */ /* 0x000fea0003800000 */
[----:B0-----:R-:W-:Y:S01]  /*8080*/  LOP3.LUT P0, RZ, R0, 0xff, RZ, 0xc0, !PT ;  /* 0x000000ff00ff7812 */ /* 0x001fe2000780c0ff */
[----:B------:R-:W-:Y:S02]  /*8090*/  IMAD.MOV.U32 R8, RZ, RZ, 0x1 ;  /* 0x00000001ff087424 */ /* 0x000fe400078e00ff */
[----:B------:R-:W-:-:S10]  /*80a0*/  IMAD.MOV.U32 R0, RZ, RZ, RZ ;  /* 0x000000ffff007224 */ /* 0x000fd400078e00ff */
[----:B------:R-:W-:Y:S05]  /*80b0*/  @!P0 BRA `(.L_x_199) ;  /* 0x0000000c002c8947 */ /* 0x000fea0003800000 */
[----:B------:R-:W0:Y:S01]  /*80c0*/  S2R R11, SR_CgaCtaId ;  /* 0x00000000000b7919 */ /* 0x000e220000008800 */
[----:B------:R-:W-:Y:S01]  /*80d0*/  LOP3.LUT P0, RZ, R3, 0x1f, RZ, 0xc0, !PT ;  /* 0x0000001f03ff7812 */ /* 0x000fe2000780c0ff */
[----:B------:R-:W-:Y:S01]  /*80e0*/  ULDC UR5, c[0x0][0x658] ;  /* 0x0001960000057ab9 */ /* 0x000fe20000000800 */
[----:B------:R-:W-:Y:S01]  /*80f0*/  UMOV UR6, 0xffffffff ;  /* 0xffffffff00067882 */ /* 0x000fe20000000000 */
[----:B------:R-:W-:Y:S01]  /*8100*/  BSSY B0, `(.L_x_199) ;  /* 0x00000c6000007945 */ /* 0x000fe20003800000 */
[----:B------:R-:W-:Y:S01]  /*8110*/  USHF.L.U32 UR6, UR6, UR5, URZ ;  /* 0x0000000506067299 */ /* 0x000fe2000800063f */
[C---:B------:R-:W-:Y:S01]  /*8120*/  ISETP.NE.AND P3, PT, R4.reuse, RZ, PT ;  /* 0x000000ff0400720c */ /* 0x040fe20003f65270 */
[----:B------:R-:W-:Y:S01]  /*8130*/  IMAD.MOV.U32 R9, RZ, RZ, 0x1 ;  /* 0x00000001ff097424 */ /* 0x000fe200078e00ff */
[----:B------:R-:W-:Y:S01]  /*8140*/  ISETP.NE.OR P0, PT, R4, RZ, !P0 ;  /* 0x000000ff0400720c */ /* 0x000fe20004705670 */
[----:B------:R-:W-:Y:S01]  /*8150*/  IMAD.MOV.U32 R8, RZ, RZ, 0x1 ;  /* 0x00000001ff087424 */ /* 0x000fe200078e00ff */
[----:B------:R-:W-:Y:S01]  /*8160*/  ULDC UR4, c[0x0][0x600] ;  /* 0x0001800000047ab9 */ /* 0x000fe20000000800 */
[----:B------:R-:W-:Y:S01]  /*8170*/  IMAD.MOV.U32 R0, RZ, RZ, RZ ;  /* 0x000000ffff007224 */ /* 0x000fe200078e00ff */
[----:B------:R-:W-:Y:S01]  /*8180*/  UMOV UR7, 0x1 ;  /* 0x0000000100077882 */ /* 0x000fe20000000000 */
[----:B------:R-:W-:-:S02]  /*8190*/  UIADD3 UR19, UR39, 0x1, URZ ;  /* 0x0000000127137890 */ /* 0x000fc4000fffe03f */
[----:B------:R-:W-:Y:S02]  /*81a0*/  ULOP3.LUT UR22, UR36, 0x2, URZ, 0xfc, !UPT ;  /* 0x0000000224167892 */ /* 0x000fe4000f8efc3f */
[----:B------:R-:W-:Y:S02]  /*81b0*/  UIADD3 UR4, UR4, -0x1, URZ ;  /* 0xffffffff04047890 */ /* 0x000fe4000fffe03f */
[----:B------:R-:W-:Y:S02]  /*81c0*/  USHF.L.U32 UR5, UR7, UR5, URZ ;  /* 0x0000000507057299 */ /* 0x000fe4000800063f */
[----:B------:R-:W-:Y:S01]  /*81d0*/  ULOP3.LUT UR6, URZ, UR6, URZ, 0x33, !UPT ;  /* 0x000000063f067292 */ /* 0x000fe2000f8e333f */
[----:B------:R-:W-:Y:S01]  /*81e0*/  ULDC.64 UR20, c[0x0][0x198] ;  /* 0x0000660000147ab9 */ /* 0x000fe20000000a00 */
[----:B0-----:R-:W-:-:S10]  /*81f0*/  LOP3.LUT R11, R11, 0x1, RZ, 0xc0, !PT ;  /* 0x000000010b0b7812 */ /* 0x001fd400078ec0ff */
.L_x_211:
[----:B------:R-:W-:-:S03]  /*8200*/  UMOV UR7, 0xffffffff ;  /* 0xffffffff00077882 */ /* 0x000fc60000000000 */
[----:B------:R-:W-:Y:S05]  /*8210*/  BRA.DIV UR7, `(.L_x_200) ;  /* 0x00000016079c7947 */ /* 0x000fea000b800000 */
[----:B------:R-:W-:-:S13]  /*8220*/  ELECT P6, URZ, PT ;  /* 0x00000000003f782f */ /* 0x000fda00038c0000 */
.L_x_236:
[----:B------:R-:W0:Y:S01]  /*8230*/  LDC R3, c[0x0][0x28c] ;  /* 0x0000a300ff037b82 */ /* 0x000e220000000800 */
[----:B------:R-:W-:Y:S01]  /*8240*/  BSSY B1, `(.L_x_201) ;  /* 0x000003c000017945 */ /* 0x000fe20003800000 */
[----:B0-----:R-:W-:-:S13]  /*8250*/  ISETP.LT.OR P6, PT, R3, 0x1, !P6 ;  /* 0x000000010300780c */ /* 0x001fda00077c1670 */
[----:B------:R-:W-:Y:S05]  /*8260*/  @P6 BRA `(.L_x_202) ;  /* 0x0000000000e46947 */ /* 0x000fea0003800000 */
[----:B------:R-:W-:Y:S02]  /*8270*/  IMAD R3, R2, 0x2, R11 ;  /* 0x0000000202037824 */ /* 0x000fe400078e020b */
[----:B------:R-:W-:Y:S02]  /*8280*/  IMAD.SHL.U32 R18, R18, 0x40, RZ ;  /* 0x0000004012127824 */ /* 0x000fe400078e00ff */
[----:B------:R-:W-:Y:S02]  /*8290*/  IMAD.MOV.U32 R12, RZ, RZ, RZ ;  /* 0x000000ffff0c7224 */ /* 0x000fe400078e00ff */
[----:B------:R-:W-:Y:S02]  /*82a0*/  IMAD.U32 R13, RZ, RZ, UR19 ;  /* 0x00000013ff0d7e24 */ /* 0x000fe4000f8e00ff */
[----:B------:R-:W-:Y:S02]  /*82b0*/  IMAD.MOV.U32 R2, RZ, RZ, R8 ;  /* 0x000000ffff027224 */ /* 0x000fe400078e0008 */
[----:B------:R-:W-:-:S02]  /*82c0*/  IMAD.MOV.U32 R4, RZ, RZ, R0 ;  /* 0x000000ffff047224 */ /* 0x000fc400078e0000 */
[----:B------:R-:W-:-:S07]  /*82d0*/  IMAD R6, R3, 0x50, RZ ;  /* 0x0000005003067824 */ /* 0x000fce00078e02ff */
.L_x_206:
[----:B------:R-:W0:Y:S01]  /*82e0*/  S2R R10, SR_CgaCtaId ;  /* 0x00000000000a7919 */ /* 0x000e220000008800 */
[----:B------:R-:W-:Y:S01]  /*82f0*/  MOV R3, 0x400 ;  /* 0x0000040000037802 */ /* 0x000fe20000000f00 */
[----:B------:R-:W1:Y:S03]  /*8300*/  @!P3 LDC R5, c[0x0][0x500] ;  /* 0x00014000ff05bb82 */ /* 0x000e660000000800 */
[----:B0-----:R-:W-:Y:S02]  /*8310*/  LEA R7, R10, R3, 0x18 ;  /* 0x000000030a077211 */ /* 0x001fe400078ec0ff */
[----:B------:R-:W-:-:S03]  /*8320*/  SHF.L.U32 R3, R2, 0x1f, RZ ;  /* 0x0000001f02037819 */ /* 0x000fc600000006ff */
[----:B------:R-:W-:-:S04]  /*8330*/  IMAD R10, R4, 0x8, R7 ;  /* 0x00000008040a7824 */ /* 0x000fc800078e0207 */
[----:B------:R-:W0:Y:S02]  /*8340*/  SYNCS.PHASECHK.TRANS64.TRYWAIT P1, [R10+URZ+0x80], R3 ;  /* 0x000080030a0075a7 */ /* 0x000e24000802017f */
[----:B01----:R-:W-:Y:S05]  /*8350*/  @!P1 BRA `(.L_x_203) ;  /* 0x00000014006c9947 */ /* 0x003fea0003800000 */
.L_x_237:
[----:B------:R-:W-:Y:S01]  /*8360*/  UPRMT UR7, UR22, 0x9910, URZ ;  /* 0x0000991016077896 */ /* 0x000fe2000800003f */
[----:B------:R1:W-:Y:S03]  /*8370*/  @!P3 SYNCS.ARRIVE.TRANS64 RZ, [R10+URZ], R5 ;  /* 0x000000050affb9a7 */ /* 0x0003e6000800003f */
[----:B------:R-:W-:-:S06]  /*8380*/  UISETP.NE.AND UP0, UPT, UR7, 0x2, UPT ;  /* 0x000000020700788c */ /* 0x000fcc000bf05270 */
[----:B------:R-:W-:-:S13]  /*8390*/  PLOP3.LUT P1, PT, PT, PT, UP0, 0x80, 0x0 ;  /* 0x000000000000781c */ /* 0x000fda0003f2f008 */
[----:B-1----:R-:W-:Y:S05]  /*83a0*/  @P1 BRA `(.L_x_204) ;  /* 0x0000000000041947 */ /* 0x002fea0003800000 */
[----:B------:R-:W-:Y:S01]  /*83b0*/  BPT.TRAP 0x1 ;  /* 0x000000040000795c */ /* 0x000fe20000300000 */
.L_x_204:
[----:B------:R-:W-:Y:S05]  /*83c0*/  @P0 BRA `(.L_x_205) ;  /* 0x0000000000040947 */ /* 0x000fea0003800000 */
[----:B------:R-:W-:Y:S01]  /*83d0*/  BPT.TRAP 0x1 ;  /* 0x000000040000795c */ /* 0x000fe20000300000 */
.L_x_205:
[----:B0-----:R-:W-:Y:S01]  /*83e0*/  IMAD R3, R4, 0x2, R11 ;  /* 0x0000000204037824 */ /* 0x001fe200078e020b */
[----:B------:R-:W-:Y:S01]  /*83f0*/  R2UR UR9, R10 ;  /* 0x000000000a0972ca */ /* 0x000fe200000e0000 */
[--C-:B------:R-:W-:Y:S01]  /*8400*/  IMAD R5, R4, 0x1000, R7.reuse ;  /* 0x0000100004057824 */ /* 0x100fe200078e0207 */
[----:B------:R-:W-:Y:S01]  /*8410*/  UIADD3 UR14, UP0, UR20, 0xf0, URZ ;  /* 0x000000f0140e7890 */ /* 0x000fe2000ff1e03f */
[----:B------:R-:W-:Y:S01]  /*8420*/  IMAD R3, R3, 0xa00, RZ ;  /* 0x00000a0003037824 */ /* 0x000fe200078e02ff */
[----:B------:R-:W-:Y:S01]  /*8430*/  R2UR UR11, R18 ;  /* 0x00000000120b72ca */ /* 0x000fe200000e0000 */
[----:B------:R-:W-:Y:S01]  /*8440*/  VIADD R13, R13, 0xffffffff ;  /* 0xffffffff0d0d7836 */ /* 0x000fe20000000000 */
[----:B------:R-:W-:Y:S01]  /*8450*/  R2UR UR7, R5 ;  /* 0x00000000050772ca */ /* 0x000fe200000e0000 */
[----:B------:R-:W-:Y:S01]  /*8460*/  IMAD R3, R3, 0x2, R7 ;  /* 0x0000000203037824 */ /* 0x000fe200078e0207 */
[----:B------:R-:W-:Y:S01]  /*8470*/  R2UR UR10, R12 ;  /* 0x000000000c0a72ca */ /* 0x000fe200000e0000 */
[----:B------:R-:W-:Y:S01]  /*8480*/  UIADD3 UR24, UP1, UR20, 0x1f0, URZ ;  /* 0x000001f014187890 */ /* 0x000fe2000ff3e03f */
[----:B------:R-:W-:Y:S01]  /*8490*/  R2UR UR12, R19 ;  /* 0x00000000130c72ca */ /* 0x000fe200000e0000 */
[----:B------:R-:W-:Y:S01]  /*84a0*/  UIADD3.X UR15, URZ, UR21, URZ, UP0, !UPT ;  /* 0x000000153f0f7290 */ /* 0x000fe200087fe43f */
[----:B------:R-:W-:Y:S01]  /*84b0*/  R2UR UR8, R3 ;  /* 0x00000000030872ca */ /* 0x000fe200000e0000 */
[----:B------:R-:W-:Y:S01]  /*84c0*/  VIADD R4, R4, 0x1 ;  /* 0x0000000104047836 */ /* 0x000fe20000000000 */
[----:B------:R-:W-:Y:S01]  /*84d0*/  R2UR UR18, R6 ;  /* 0x00000000061272ca */ /* 0x000fe200000e0000 */
[----:B------:R-:W-:Y:S01]  /*84e0*/  UIADD3.X UR25, URZ, UR21, URZ, UP1, !UPT ;  /* 0x000000153f197290 */ /* 0x000fe20008ffe43f */
[----:B------:R-:W-:Y:S01]  /*84f0*/  ISETP.GT.AND P2, PT, R13, 0x1, PT ;  /* 0x000000010d00780c */ /* 0x000fe20003f44270 */
[----:B------:R-:W-:Y:S01]  /*8500*/  UMOV UR16, 0x0 ;  /* 0x0000000000107882 */ /* 0x000fe20000000000 */
[----:B------:R-:W-:Y:S01]  /*8510*/  UMOV UR17, 0x10000000 ;  /* 0x1000000000117882 */ /* 0x000fe20000000000 */
[----:B------:R-:W-:Y:S01]  /*8520*/  UIADD3 UR7, UR7, 0x200, URZ ;  /* 0x0000020007077890 */ /* 0x000fe2000fffe03f */
[----:B------:R-:W-:Y:S01]  /*8530*/  ISETP.NE.AND P1, PT, R4, 0x10, PT ;  /* 0x000000100400780c */ /* 0x000fe20003f25270 */
[----:B------:R-:W-:Y:S01]  /*8540*/  UMOV UR23, 0x30000 ;  /* 0x0003000000177882 */ /* 0x000fe20000000000 */
[----:B------:R-:W-:-:S02]  /*8550*/  VIADD R12, R12, 0x20 ;  /* 0x000000200c0c7836 */ /* 0x000fc40000000000 */
[----:B------:R-:W-:Y:S01]  /*8560*/  SEL R3, RZ, 0x1, P1 ;  /* 0x00000001ff037807 */ /* 0x000fe20000800000 */
[----:B------:R-:W-:Y:S01]  /*8570*/  UIADD3 UR13, UR8, 0x10200, URZ ;  /* 0x00010200080d7890 */ /* 0x000fe2000fffe03f */
[----:B------:R-:W-:Y:S02]  /*8580*/  SEL R4, R4, RZ, P1 ;  /* 0x000000ff04047207 */ /* 0x000fe40000800000 */
[----:B------:R-:W-:Y:S01]  /*8590*/  UMOV UR8, UR7 ;  /* 0x0000000700087c82 */ /* 0x000fe20008000000 */
[----:B------:R-:W-:Y:S01]  /*85a0*/  LOP3.LUT R2, R2, R3, RZ, 0x3c, !PT ;  /* 0x0000000302027212 */ /* 0x000fe200078e3cff */
[----:B------:R0:W-:Y:S02]  /*85b0*/  UTMALDG.3D [UR8], [UR14], desc[UR16] ;  /* 0x000010080e0075b4 */ /* 0x0001e40008011000 */
[----:B0-----:R-:W-:Y:S01]  /*85c0*/  UMOV UR8, UR13 ;  /* 0x0000000d00087c82 */ /* 0x001fe20008000000 */
[----:B------:R-:W-:Y:S02]  /*85d0*/  UMOV UR11, UR18 ;  /* 0x00000012000b7c82 */ /* 0x000fe40008000000 */
[----:B------:R0:W-:Y:S02]  /*85e0*/  UTMALDG.3D.MULTICAST [UR8], [UR24], UR23, desc[UR16] ;  /* 0x00001008180073b4 */ /* 0x0001e40008011817 */
[----:B0-----:R-:W-:Y:S05]  /*85f0*/  @P2 BRA `(.L_x_206) ;  /* 0xfffffffc00382947 */ /* 0x001fea000383ffff */
.L_x_202:
[----:B------:R-:W-:Y:S05]  /*8600*/  BSYNC B1 ;  /* 0x0000000000017941 */ /* 0x000fea0003800000 */
.L_x_201:
[----:B------:R-:W-:Y:S01]  /*8610*/  LOP3.LUT P4, RZ, R9, 0xff, RZ, 0xc0, !PT ;  /* 0x000000ff09ff7812 */ /* 0x000fe2000788c0ff */
[----:B------:R-:W-:Y:S01]  /*8620*/  VIADD R0, R0, UR39 ;  /* 0x0000002700007c36 */ /* 0x000fe20008000000 */
[----:B------:R-:W-:Y:S01]  /*8630*/  ULDC.64 UR8, c[0x0][0x650] ;  /* 0x0001940000087ab9 */ /* 0x000fe20000000a00 */
[----:B------:R-:W-:Y:S01]  /*8640*/  BSSY B1, `(.L_x_207) ;  /* 0x000006f000017945 */ /* 0x000fe20003800000 */
[----:B------:R-:W-:Y:S01]  /*8650*/  IMAD.MOV.U32 R18, RZ, RZ, -0x1 ;  /* 0xffffffffff127424 */ /* 0x000fe200078e00ff */
[----:B------:R-:W-:Y:S01]  /*8660*/  PRMT R9, RZ, 0x7610, R9 ;  /* 0x00007610ff097816 */ /* 0x000fe20000000009 */
[----:B------:R-:W-:Y:S01]  /*8670*/  IMAD.MOV.U32 R19, RZ, RZ, -0x1 ;  /* 0xffffffffff137424 */ /* 0x000fe200078e00ff */
[C---:B------:R-:W-:Y:S02]  /*8680*/  ISETP.GT.U32.AND P1, PT, R0.reuse, 0xf, PT ;  /* 0x0000000f0000780c */ /* 0x040fe40003f24070 */
[----:B------:R-:W-:Y:S02]  /*8690*/  SHF.R.U32.HI R2, RZ, 0x4, R0 ;  /* 0x00000004ff027819 */ /* 0x000fe40000011600 */
[----:B------:R-:W-:-:S02]  /*86a0*/  LOP3.LUT R0, R0, 0xf, RZ, 0xc0, !PT ;  /* 0x0000000f00007812 */ /* 0x000fc400078ec0ff */
[----:B------:R-:W0:Y:S01]  /*86b0*/  @P4 S2R R4, SR_CgaCtaId ;  /* 0x0000000000044919 */ /* 0x000e220000008800 */
[----:B------:R-:W-:Y:S02]  /*86c0*/  @P4 MOV R3, 0x400 ;  /* 0x0000040000034802 */ /* 0x000fe40000000f00 */
[----:B------:R-:W-:-:S04]  /*86d0*/  LOP3.LUT R2, R2, 0x1, RZ, 0xc0, !PT ;  /* 0x0000000102027812 */ /* 0x000fc800078ec0ff */
[----:B------:R-:W-:Y:S02]  /*86e0*/  ISETP.NE.U32.AND P2, PT, R2, 0x1, PT ;  /* 0x000000010200780c */ /* 0x000fe40003f45070 */
[----:B0-----:R-:W-:Y:S01]  /*86f0*/  @P4 LEA R3, R4, R3, 0x18 ;  /* 0x0000000304034211 */ /* 0x001fe200078ec0ff */
[----:B------:R-:W-:-:S03]  /*8700*/  IMAD.U32 R4, RZ, RZ, UR39 ;  /* 0x00000027ff047e24 */ /* 0x000fc6000f8e00ff */
[----:B------:R0:W-:Y:S01]  /*8710*/  @P4 SYNCS.ARRIVE.TRANS64.A1T0 RZ, [R3+URZ+0x138], RZ ;  /* 0x000138ff03ff49a7 */ /* 0x0001e2000810003f */
[----:B------:R-:W-:Y:S02]  /*8720*/  IADD3 R16, P4, R16, UR48, RZ ;  /* 0x0000003010107c10 */ /* 0x000fe4000ff9e0ff */
[----:B------:R-:W-:Y:S02]  /*8730*/  ISETP.LT.U32.AND P1, PT, R4, 0x10, P1 ;  /* 0x000000100400780c */ /* 0x000fe40000f21070 */
[----:B------:R-:W-:Y:S02]  /*8740*/  IADD3.X R17, R17, UR37, RZ, P4, !PT ;  /* 0x0000002511117c10 */ /* 0x000fe4000a7fe4ff */
[----:B------:R-:W-:Y:S02]  /*8750*/  ISETP.GE.U32.AND P4, PT, R16, UR8, PT ;  /* 0x0000000810007c0c */ /* 0x000fe4000bf86070 */
[----:B0-----:R-:W-:Y:S02]  /*8760*/  SEL R3, RZ, 0x1, !P1 ;  /* 0x00000001ff037807 */ /* 0x001fe40004800000 */
[----:B------:R-:W-:-:S02]  /*8770*/  ISETP.GE.U32.AND.EX P1, PT, R17, UR9, PT, P4 ;  /* 0x0000000911007c0c */ /* 0x000fc4000bf26140 */
[----:B------:R-:W-:-:S04]  /*8780*/  ISETP.GT.U32.AND P2, PT, R4, 0xf, !P2 ;  /* 0x0000000f0400780c */ /* 0x000fc80005744070 */
[----:B------:R-:W-:-:S04]  /*8790*/  SEL R2, RZ, 0x1, !P2 ;  /* 0x00000001ff027807 */ /* 0x000fc80005000000 */
[--C-:B------:R-:W-:Y:S01]  /*87a0*/  LOP3.LUT R8, R2, R8, R3.reuse, 0x96, !PT ;  /* 0x0000000802087212 */ /* 0x100fe200078e9603 */
[----:B------:R-:W-:Y:S01]  /*87b0*/  IMAD.MOV.U32 R2, RZ, RZ, -0x1 ;  /* 0xffffffffff027424 */ /* 0x000fe200078e00ff */
[----:B------:R-:W-:Y:S01]  /*87c0*/  PRMT R3, RZ, 0x7610, R3 ;  /* 0x00007610ff037816 */ /* 0x000fe20000000003 */
[----:B------:R-:W-:Y:S06]  /*87d0*/  @P1 BRA `(.L_x_208) ;  /* 0x0000000400541947 */ /* 0x000fec0003800000 */
[----:B------:R-:W0:Y:S01]  /*87e0*/  S2UR UR7, SR_CTAID.X ;  /* 0x00000000000779c3 */ /* 0x000e220000002500 */
[----:B------:R-:W-:Y:S01]  /*87f0*/  ULDC.64 UR8, c[0x0][0x628] ;  /* 0x00018a0000087ab9 */ /* 0x000fe20000000a00 */
[----:B------:R-:W-:Y:S01]  /*8800*/  ULDC UR10, c[0x0][0x150] ;  /* 0x00005400000a7ab9 */ /* 0x000fe20000000800 */
[----:B------:R-:W-:Y:S01]  /*8810*/  ISETP.NE.U32.AND P1, PT, RZ, UR8, PT ;  /* 0x00000008ff007c0c */ /* 0x000fe2000bf25070 */
[----:B------:R-:W-:Y:S01]  /*8820*/  ULDC UR11, c[0x0][0x630] ;  /* 0x00018c00000b7ab9 */ /* 0x000fe20000000800 */
[----:B------:R-:W-:Y:S01]  /*8830*/  ULDC UR13, c[0x0][0x154] ;  /* 0x00005500000d7ab9 */ /* 0x000fe20000000800 */
[----:B------:R-:W-:Y:S01]  /*8840*/  IMAD.MOV.U32 R2, RZ, RZ, R16 ;  /* 0x000000ffff027224 */ /* 0x000fe200078e0010 */
[----:B------:R-:W-:Y:S01]  /*8850*/  ISETP.NE.AND.EX P1, PT, RZ, UR9, PT, P1 ;  /* 0x00000009ff007c0c */ /* 0x000fe2000bf25310 */
[----:B------:R-:W1:Y:S01]  /*8860*/  S2UR UR12, SR_CTAID.Y ;  /* 0x00000000000c79c3 */ /* 0x000e620000002600 */
[----:B0-----:R-:W-:-:S05]  /*8870*/  I2FP.F32.U32 R3, UR7 ;  /* 0x0000000700037c45 */ /* 0x001fca0008201000 */
[----:B------:R-:W-:Y:S01]  /*8880*/  FMUL R10, R3, UR10 ;  /* 0x0000000a030a7c20 */ /* 0x000fe20008400000 */
[----:B------:R-:W-:-:S05]  /*8890*/  IMAD.MOV.U32 R3, RZ, RZ, R17 ;  /* 0x000000ffff037224 */ /* 0x000fca00078e0011 */
[----:B------:R-:W-:Y:S05]  /*88a0*/  @!P1 BRA `(.L_x_209) ;  /* 0x0000000000289947 */ /* 0x000fea0003800000 */
[----:B------:R-:W-:Y:S02]  /*88b0*/  ULDC UR10, c[0x0][0x634] ;  /* 0x00018d00000a7ab9 */ /* 0x000fe40000000800 */
[----:B------:R-:W-:-:S05]  /*88c0*/  IADD3 R7, P1, R16, UR10, RZ ;  /* 0x0000000a10077c10 */ /* 0x000fca000ff3e0ff */
[----:B------:R-:W-:-:S04]  /*88d0*/  IMAD.X R13, RZ, RZ, R17, P1 ;  /* 0x000000ffff0d7224 */ /* 0x000fc800008e0611 */
[----:B------:R-:W-:-:S04]  /*88e0*/  IMAD.WIDE.U32 R4, R13, UR8, RZ ;  /* 0x000000080d047c25 */ /* 0x000fc8000f8e00ff */
[----:B------:R-:W-:-:S04]  /*88f0*/  IMAD.WIDE.U32 R4, P1, R7, UR9, R4 ;  /* 0x0000000907047c25 */ /* 0x000fc8000f820004 */
[----:B------:R-:W-:-:S04]  /*8900*/  IMAD.WIDE.U32 R6, R7, UR8, RZ ;  /* 0x0000000807067c25 */ /* 0x000fc8000f8e00ff */
[----:B------:R-:W-:Y:S01]  /*8910*/  IMAD.X R3, RZ, RZ, RZ, P1 ;  /* 0x000000ffff037224 */ /* 0x000fe200008e06ff */
[----:B------:R-:W-:Y:S01]  /*8920*/  IADD3 RZ, P1, R7, R4, RZ ;  /* 0x0000000407ff7210 */ /* 0x000fe20007f3e0ff */
[----:B------:R-:W-:-:S04]  /*8930*/  IMAD.MOV.U32 R2, RZ, RZ, R5 ;  /* 0x000000ffff027224 */ /* 0x000fc800078e0005 */
[----:B------:R-:W-:-:S08]  /*8940*/  IMAD.WIDE.U32.X R2, R13, UR9, R2, P1 ;  /* 0x000000090d027c25 */ /* 0x000fd000088e0402 */
.L_x_209:
[--C-:B------:R-:W-:Y:S01]  /*8950*/  SHF.R.U64 R19, R2, UR11, R3.reuse ;  /* 0x0000000b02137c19 */ /* 0x100fe20008001203 */
[----:B------:R-:W0:Y:S01]  /*8960*/  F2I.U32.TRUNC.NTZ R10, R10 ;  /* 0x0000000a000a7305 */ /* 0x000e22000020f000 */
[----:B------:R-:W-:Y:S01]  /*8970*/  SHF.R.U32.HI R2, RZ, UR11, R3 ;  /* 0x0000000bff027c19 */ /* 0x000fe20008011603 */
[----:B------:R-:W-:Y:S01]  /*8980*/  ULDC.64 UR8, c[0x0][0x620] ;  /* 0x0001880000087ab9 */ /* 0x000fe20000000a00 */
[----:B------:R-:W-:Y:S01]  /*8990*/  IADD3 R5, P1, RZ, -R19, RZ ;  /* 0x80000013ff057210 */ /* 0x000fe20007f3e0ff */
[----:B------:R-:W-:Y:S01]  /*89a0*/  ULDC.64 UR14, c[0x0][0x640] ;  /* 0x00019000000e7ab9 */ /* 0x000fe20000000a00 */
[----:B-1----:R-:W-:Y:S01]  /*89b0*/  I2FP.F32.U32 R4, UR12 ;  /* 0x0000000c00047c45 */ /* 0x002fe20008201000 */
[----:B------:R-:W-:Y:S02]  /*89c0*/  ULDC UR11, c[0x0][0x658] ;  /* 0x00019600000b7ab9 */ /* 0x000fe40000000800 */
[----:B------:R-:W-:Y:S01]  /*89d0*/  IMAD.X R2, RZ, RZ, ~R2, P1 ;  /* 0x000000ffff027224 */ /* 0x000fe200008e0e02 */
[----:B------:R-:W-:Y:S01]  /*89e0*/  ISETP.NE.U32.AND P1, PT, RZ, UR14, PT ;  /* 0x0000000eff007c0c */ /* 0x000fe2000bf25070 */
[----:B------:R-:W-:Y:S01]  /*89f0*/  FMUL R6, R4, UR13 ;  /* 0x0000000d04067c20 */ /* 0x000fe20008400000 */
[----:B------:R-:W-:Y:S01]  /*8a00*/  ULDC UR13, c[0x0][0x648] ;  /* 0x00019200000d7ab9 */ /* 0x000fe20000000800 */
[----:B------:R-:W-:Y:S01]  /*8a10*/  IMAD R4, R2, UR8, RZ ;  /* 0x0000000802047c24 */ /* 0x000fe2000f8e02ff */
[----:B------:R-:W-:Y:S01]  /*8a20*/  ISETP.NE.AND.EX P1, PT, RZ, UR15, PT, P1 ;  /* 0x0000000fff007c0c */ /* 0x000fe2000bf25310 */
[C---:B------:R-:W-:Y:S01]  /*8a30*/  IMAD.WIDE.U32 R2, R5.reuse, UR8, R16 ;  /* 0x0000000805027c25 */ /* 0x040fe2000f8e0010 */
[----:B0-----:R-:W-:Y:S01]  /*8a40*/  R2UR UR8, R10 ;  /* 0x000000000a0872ca */ /* 0x001fe200000e0000 */
[----:B------:R-:W0:Y:S01]  /*8a50*/  F2I.U32.TRUNC.NTZ R6, R6 ;  /* 0x0000000600067305 */ /* 0x000e22000020f000 */
[----:B------:R-:W1:Y:S01]  /*8a60*/  LDC R10, c[0x0][0x610] ;  /* 0x00018400ff0a7b82 */ /* 0x000e620000000800 */
[----:B------:R-:W-:Y:S01]  /*8a70*/  IMAD R5, R5, UR9, R4 ;  /* 0x0000000905057c24 */ /* 0x000fe2000f8e0204 */
[----:B------:R-:W-:-:S03]  /*8a80*/  ULDC UR9, c[0x0][0x618] ;  /* 0x0001860000097ab9 */ /* 0x000fc60000000800 */
[----:B------:R-:W-:-:S05]  /*8a90*/  IMAD.IADD R3, R3, 0x1, R5 ;  /* 0x0000000103037824 */ /* 0x000fca00078e0205 */
[--C-:B------:R-:W-:Y:S02]  /*8aa0*/  SHF.R.U64 R12, R2, UR9, R3.reuse ;  /* 0x00000009020c7c19 */ /* 0x100fe40008001203 */
[----:B------:R-:W-:Y:S01]  /*8ab0*/  SHF.R.U32.HI R3, RZ, UR9, R3 ;  /* 0x00000009ff037c19 */ /* 0x000fe20008011603 */
[----:B------:R-:W-:Y:S01]  /*8ac0*/  ULDC UR9, c[0x0][0x608] ;  /* 0x0001820000097ab9 */ /* 0x000fe20000000800 */
[----:B0-----:R-:W-:Y:S02]  /*8ad0*/  R2UR UR10, R6 ;  /* 0x00000000060a72ca */ /* 0x001fe400000e0000 */
[--C-:B------:R-:W-:Y:S02]  /*8ae0*/  SHF.R.U64 R14, R12, UR9, R3.reuse ;  /* 0x000000090c0e7c19 */ /* 0x100fe40008001203 */
[----:B------:R-:W-:Y:S01]  /*8af0*/  SHF.R.U32.HI R3, RZ, UR9, R3 ;  /* 0x00000009ff037c19 */ /* 0x000fe20008011603 */
[----:B------:R-:W-:-:S03]  /*8b00*/  UIADD3 UR9, -UR8, URZ, URZ ;  /* 0x0000003f08097290 */ /* 0x000fc6000fffe13f */
[--C-:B------:R-:W-:Y:S01]  /*8b10*/  SHF.R.U64 R15, R14, UR11, R3.reuse ;  /* 0x0000000b0e0f7c19 */ /* 0x100fe20008001203 */
[----:B------:R-:W-:Y:S01]  /*8b20*/  ULDC UR8, c[0x0][0x144] ;  /* 0x0000510000087ab9 */ /* 0x000fe20000000800 */
[----:B------:R-:W-:-:S03]  /*8b30*/  SHF.R.U32.HI R3, RZ, UR11, R3 ;  /* 0x0000000bff037c19 */ /* 0x000fc60008011603 */
[----:B------:R-:W-:Y:S01]  /*8b40*/  IMAD.MOV.U32 R2, RZ, RZ, R15 ;  /* 0x000000ffff027224 */ /* 0x000fe200078e000f */
[----:B------:R-:W-:Y:S06]  /*8b50*/  @!P1 BRA `(.L_x_210) ;  /* 0x0000000000289947 */ /* 0x000fec0003800000 */
        /* <DEDUP_REMOVED lines=10> */
.L_x_210:
[----:B------:R-:W-:Y:S01]  /*8c00*/  UISETP.NE.AND UP0, UPT, UR38, URZ, UPT ;  /* 0x0000003f2600728c */ /* 0x000fe2000bf05270 */
[----:B------:R-:W-:Y:S01]  /*8c10*/  SHF.R.U64 R3, R2, UR13, R3 ;  /* 0x0000000d02037c19 */ /* 0x000fe20008001203 */
[----:B------:R-:W-:Y:S01]  /*8c20*/  UIADD3 UR10, -UR10, URZ, URZ ;  /* 0x0000003f0a0a7290 */ /* 0x000fe2000fffe13f */
[----:B------:R-:W-:Y:S01]  /*8c30*/  LOP3.LUT R2, R14, UR6, RZ, 0xc0, !PT ;  /* 0x000000060e027c12 */ /* 0x000fe2000f8ec0ff */
[----:B------:R-:W-:Y:S01]  /*8c40*/  UIMAD UR7, UR8, UR9, UR7 ;  /* 0x00000009080772a4 */ /* 0x000fe2000f8e0207 */
[----:B------:R-:W-:Y:S01]  /*8c50*/  LOP3.LUT R5, R12, UR4, RZ, 0xc0, !PT ;  /* 0x000000040c057c12 */ /* 0x000fe2000f8ec0ff */
[----:B------:R-:W-:Y:S01]  /*8c60*/  IMAD.MOV R4, RZ, RZ, -R3 ;  /* 0x000000ffff047224 */ /* 0x000fe200078e0a03 */
[----:B------:R-:W-:Y:S01]  /*8c70*/  ULDC UR8, c[0x0][0x148] ;  /* 0x0000520000087ab9 */ /* 0x000fe20000000800 */
[----:B------:R-:W-:Y:S01]  /*8c80*/  IMAD R3, R3, UR5, R2 ;  /* 0x0000000503037c24 */ /* 0x000fe2000f8e0202 */
[----:B------:R-:W-:Y:S02]  /*8c90*/  PLOP3.LUT P1, PT, PT, PT, UP0, 0x80, 0x0 ;  /* 0x000000000000781c */ /* 0x000fe40003f2f008 */
[----:B------:R-:W-:-:S03]  /*8ca0*/  @UP0 UIMAD UR7, UR8, UR10, UR12 ;  /* 0x0000000a080702a4 */ /* 0x000fc6000f8e020c */
[----:B------:R-:W-:Y:S02]  /*8cb0*/  ULDC UR8, c[0x0][0x638] ;  /* 0x00018e0000087ab9 */ /* 0x000fe40000000800 */
[----:B------:R-:W-:Y:S02]  /*8cc0*/  IMAD R2, R4, UR8, R15 ;  /* 0x0000000804027c24 */ /* 0x000fe4000f8e020f */
[----:B-1----:R-:W-:Y:S01]  /*8cd0*/  IMAD R10, R3, R10, UR7 ;  /* 0x00000007030a7e24 */ /* 0x002fe2000f8e020a */
[----:B------:R-:W-:Y:S01]  /*8ce0*/  ULDC UR7, c[0x0][0x600] ;  /* 0x0001800000077ab9 */ /* 0x000fe20000000800 */
[----:B------:R-:W-:Y:S02]  /*8cf0*/  IMAD.MOV.U32 R3, RZ, RZ, 0x1 ;  /* 0x00000001ff037424 */ /* 0x000fe400078e00ff */
[----:B------:R-:W-:-:S05]  /*8d00*/  IMAD R5, R2, UR7, R5 ;  /* 0x0000000702057c24 */ /* 0x000fca000f8e0205 */
[----:B------:R-:W-:Y:S02]  /*8d10*/  SEL R2, R5, R10, !P1 ;  /* 0x0000000a05027207 */ /* 0x000fe40004800000 */
[----:B------:R-:W-:-:S07]  /*8d20*/  SEL R18, R10, R5, !P1 ;  /* 0x000000050a127207 */ /* 0x000fce0004800000 */
.L_x_208:
[----:B------:R-:W-:Y:S05]  /*8d30*/  BSYNC B1 ;  /* 0x0000000000017941 */ /* 0x000fea0003800000 */
.L_x_207:
[----:B------:R-:W-:-:S13]  /*8d40*/  LOP3.LUT P1, RZ, R3, 0xff, RZ, 0xc0, !PT ;  /* 0x000000ff03ff7812 */ /* 0x000fda000782c0ff */
[----:B------:R-:W-:Y:S05]  /*8d50*/  @P1 BRA `(.L_x_211) ;  /* 0xfffffff400281947 */ /* 0x000fea000383ffff */
[----:B------:R-:W-:Y:S05]  /*8d60*/  BSYNC B0 ;  /* 0x0000000000007941 */ /* 0x000fea0003800000 */
.L_x_199:
[----:B------:R-:W-:-:S03]  /*8d70*/  UMOV UR7, 0xffffffff ;  /* 0xffffffff00077882 */ /* 0x000fc60000000000 */
[----:B------:R-:W-:Y:S05]  /*8d80*/  BRA.DIV UR7, `(.L_x_212) ;  /* 0x0000000a07f47947 */ /* 0x000fea000b800000 */
[----:B------:R-:W-:-:S13]  /*8d90*/  ELECT P6, URZ, PT ;  /* 0x00000000003f782f */ /* 0x000fda00038c0000 */
.L_x_240:
[----:B------:R-:W-:Y:S04]  /*8da0*/  BSSY B0, `(.L_x_213) ;  /* 0x0000098000007945 */ /* 0x000fe80003800000 */
[----:B------:R-:W-:Y:S05]  /*8db0*/  @!P6 BRA `(.L_x_214) ;  /* 0x000000080058e947 */ /* 0x000fea0003800000 */
[----:B------:R-:W-:-:S04]  /*8dc0*/  ULOP3.LUT UR7, UR36, 0x2, URZ, 0xfc, !UPT ;  /* 0x0000000224077892 */ /* 0x000fc8000f8efc3f */
[----:B------:R-:W-:-:S06]  /*8dd0*/  UISETP.NE.AND UP0, UPT, UR7, 0x3, UPT ;  /* 0x000000030700788c */ /* 0x000fcc000bf05270 */
[----:B------:R-:W-:-:S13]  /*8de0*/  PLOP3.LUT P0, PT, PT, PT, UP0, 0x80, 0x0 ;  /* 0x000000000000781c */ /* 0x000fda0003f0f008 */
[----:B------:R-:W-:Y:S05]  /*8df0*/  @!P0 BRA `(.L_x_215) ;  /* 0x0000000000048947 */ /* 0x000fea0003800000 */
[----:B------:R-:W-:Y:S01]  /*8e00*/  BPT.TRAP 0x1 ;  /* 0x000000040000795c */ /* 0x000fe20000300000 */
.L_x_215:
[----:B------:R-:W0:Y:S01]  /*8e10*/  S2R R3, SR_CgaCtaId ;  /* 0x0000000000037919 */ /* 0x000e220000008800 */
[----:B------:R-:W-:-:S04]  /*8e20*/  MOV R2, 0x400 ;  /* 0x0000040000027802 */ /* 0x000fc80000000f00 */
[----:B0-----:R-:W-:Y:S02]  /*8e30*/  LEA R3, R3, R2, 0x18 ;  /* 0x0000000203037211 */ /* 0x001fe400078ec0ff */
[----:B------:R-:W-:-:S03]  /*8e40*/  SHF.L.U32 R2, R8, 0x1f, RZ ;  /* 0x0000001f08027819 */ /* 0x000fc600000006ff */
[----:B------:R-:W-:-:S04]  /*8e50*/  VIADD R3, R3, 0x80 ;  /* 0x0000008003037836 */ /* 0x000fc80000000000 */
[C---:B------:R-:W-:Y:S02]  /*8e60*/  IMAD R7, R0.reuse, 0x8, R3 ;  /* 0x0000000800077824 */ /* 0x040fe400078e0203 */
[----:B------:R-:W-:Y:S02]  /*8e70*/  VIADD R0, R0, 0x1 ;  /* 0x0000000100007836 */ /* 0x000fe40000000000 */
[----:B------:R-:W0:Y:S03]  /*8e80*/  SYNCS.PHASECHK.TRANS64.TRYWAIT P0, [R7+URZ], R2 ;  /* 0x00000002070075a7 */ /* 0x000e26000800017f */
[----:B------:R-:W-:-:S04]  /*8e90*/  ISETP.NE.AND P1, PT, R0, 0x10, PT ;  /* 0x000000100000780c */ /* 0x000fc80003f25270 */
[----:B------:R-:W-:Y:S02]  /*8ea0*/  SEL R5, RZ, 0x1, P1 ;  /* 0x00000001ff057807 */ /* 0x000fe40000800000 */
[----:B------:R-:W-:Y:S02]  /*8eb0*/  SEL R0, R0, RZ, P1 ;  /* 0x000000ff00007207 */ /* 0x000fe40000800000 */
[----:B------:R-:W-:-:S03]  /*8ec0*/  LOP3.LUT R5, R8, R5, RZ, 0x3c, !PT ;  /* 0x0000000508057212 */ /* 0x000fc600078e3cff */
[----:B------:R-:W-:Y:S01]  /*8ed0*/  IMAD R9, R0, 0x8, R3 ;  /* 0x0000000800097824 */ /* 0x000fe200078e0203 */
[----:B------:R-:W-:Y:S01]  /*8ee0*/  SHF.L.U32 R4, R5, 0x1f, RZ ;  /* 0x0000001f05047819 */ /* 0x000fe200000006ff */
[----:B0-----:R-:W-:Y:S06]  /*8ef0*/  @!P0 BRA `(.L_x_216) ;  /* 0x0000000800b88947 */ /* 0x001fec0003800000 */
.L_x_241:
[----:B------:R-:W1:Y:S01]  /*8f00*/  SYNCS.PHASECHK.TRANS64.TRYWAIT P0, [R9+URZ], R4 ;  /* 0x00000004090075a7 */ /* 0x000e62000800017f */
[----:B------:R-:W-:-:S05]  /*8f10*/  VIADD R0, R0, 0x1 ;  /* 0x0000000100007836 */ /* 0x000fca0000000000 */
[----:B------:R-:W-:-:S04]  /*8f20*/  ISETP.NE.AND P1, PT, R0, 0x10, PT ;  /* 0x000000100000780c */ /* 0x000fc80003f25270 */
[----:B0-----:R-:W-:Y:S02]  /*8f30*/  SEL R2, RZ, 0x1, P1 ;  /* 0x00000001ff027807 */ /* 0x001fe40000800000 */
[----:B------:R-:W-:Y:S02]  /*8f40*/  SEL R0, R0, RZ, P1 ;  /* 0x000000ff00007207 */ /* 0x000fe40000800000 */
[----:B------:R-:W-:-:S03]  /*8f50*/  LOP3.LUT R7, R5, R2, RZ, 0x3c, !PT ;  /* 0x0000000205077212 */ /* 0x000fc600078e3cff */
[----:B------:R-:W-:Y:S01]  /*8f60*/  IMAD R6, R0, 0x8, R3 ;  /* 0x0000000800067824 */ /* 0x000fe200078e0203 */
[----:B------:R-:W-:Y:S01]  /*8f70*/  SHF.L.U32 R5, R7, 0x1f, RZ ;  /* 0x0000001f07057819 */ /* 0x000fe200000006ff */
[----:B-1----:R-:W-:Y:S06]  /*8f80*/  @!P0 BRA `(.L_x_217) ;  /* 0x0000000800a88947 */ /* 0x002fec0003800000 */
.L_x_242:
[----:B------:R-:W1:Y:S01]  /*8f90*/  SYNCS.PHASECHK.TRANS64.TRYWAIT P0, [R6+URZ], R5 ;  /* 0x00000005060075a7 */ /* 0x000e62000800017f */
[----:B------:R-:W-:-:S05]  /*8fa0*/  VIADD R0, R0, 0x1 ;  /* 0x0000000100007836 */ /* 0x000fca0000000000 */
[----:B------:R-:W-:-:S04]  /*8fb0*/  ISETP.NE.AND P1, PT, R0, 0x10, PT ;  /* 0x000000100000780c */ /* 0x000fc80003f25270 */
[----:B------:R-:W-:Y:S02]  /*8fc0*/  SEL R2, RZ, 0x1, P1 ;  /* 0x00000001ff027807 */ /* 0x000fe40000800000 */
[----:B------:R-:W-:Y:S02]  /*8fd0*/  SEL R0, R0, RZ, P1 ;  /* 0x000000ff00007207 */ /* 0x000fe40000800000 */
[----:B------:R-:W-:-:S03]  /*8fe0*/  LOP3.LUT R7, R7, R2, RZ, 0x3c, !PT ;  /* 0x0000000207077212 */ /* 0x000fc600078e3cff */
[----:B0-----:R-:W-:Y:S01]  /*8ff0*/  IMAD R9, R0, 0x8, R3 ;  /* 0x0000000800097824 */ /* 0x001fe200078e0203 */
[----:B------:R-:W-:Y:S01]  /*9000*/  SHF.L.U32 R4, R7, 0x1f, RZ ;  /* 0x0000001f07047819 */ /* 0x000fe200000006ff */
[----:B-1----:R-:W-:Y:S06]  /*9010*/  @!P0 BRA `(.L_x_218) ;  /* 0x0000000800988947 */ /* 0x002fec0003800000 */
.L_x_243:
        /* <DEDUP_REMOVED lines=9> */
.L_x_244:
        /* <DEDUP_REMOVED lines=9> */
.L_x_245:
        /* <DEDUP_REMOVED lines=9> */
.L_x_246:
        /* <DEDUP_REMOVED lines=9> */
.L_x_247:
        /* <DEDUP_REMOVED lines=9> */
.L_x_248:
        /* <DEDUP_REMOVED lines=9> */
.L_x_249:
        /* <DEDUP_REMOVED lines=9> */
.L_x_250:
        /* <DEDUP_REMOVED lines=9> */
.L_x_251:
        /* <DEDUP_REMOVED lines=9> */
.L_x_252:
        /* <DEDUP_REMOVED lines=9> */
.L_x_253:
        /* <DEDUP_REMOVED lines=9> */
.L_x_254:
[----:B------:R-:W1:Y:S01]  /*9650*/  SYNCS.PHASECHK.TRANS64.TRYWAIT P0, [R6+URZ], R5 ;  /* 0x00000005060075a7 */ /* 0x000e62000800017f */
[----:B------:R-:W-:-:S05]  /*9660*/  VIADD R0, R0, 0x1 ;  /* 0x0000000100007836 */ /* 0x000fca0000000000 */
[----:B------:R-:W-:-:S04]  /*9670*/  ISETP.NE.AND P1, PT, R0, 0x10, PT ;  /* 0x000000100000780c */ /* 0x000fc80003f25270 */
[----:B------:R-:W-:Y:S02]  /*9680*/  SEL R2, RZ, 0x1, P1 ;  /* 0x00000001ff027807 */ /* 0x000fe40000800000 */
[----:B------:R-:W-:Y:S02]  /*9690*/  SEL R0, R0, RZ, P1 ;  /* 0x000000ff00007207 */ /* 0x000fe40000800000 */
[----:B------:R-:W-:Y:S01]  /*96a0*/  LOP3.LUT R2, R7, R2, RZ, 0x3c, !PT ;  /* 0x0000000207027212 */ /* 0x000fe200078e3cff */
[----:B-1----:R-:W-:Y:S06]  /*96b0*/  @!P0 BRA `(.L_x_230) ;  /* 0x0000000400e08947 */ /* 0x002fec0003800000 */
.L_x_255:
[----:B------:R-:W-:Y:S01]  /*96c0*/  IMAD R3, R0, 0x8, R3 ;  /* 0x0000000800037824 */ /* 0x000fe200078e0203 */
[----:B------:R-:W-:-:S07]  /*96d0*/  SHF.L.U32 R0, R2, 0x1f, RZ ;  /* 0x0000001f02007819 */ /* 0x000fce00000006ff */
.L_x_231:
[----:B--2---:R2:W3:Y:S02]  /*96e0*/  SYNCS.PHASECHK.TRANS64.TRYWAIT P0, [R3+URZ], R0 ;  /* 0x00000000030075a7 */ /* 0x0044e4000800017f */
[----:B---3--:R-:W-:Y:S05]  /*96f0*/  @!P0 NANOSLEEP.SYNCS 0x989680 ;  /* 0x009896800000895d */ /* 0x008fea0003900000 */
[----:B------:R-:W3:Y:S02]  /*9700*/  @!P0 SYNCS.PHASECHK.TRANS64 P0, [R3+URZ], R0 ;  /* 0x00000000030085a7 */ /* 0x000ee4000800007f */
[----:B---3--:R-:W-:Y:S05]  /*9710*/  @!P0 BRA `(.L_x_231) ;  /* 0xfffffffc00f08947 */ /* 0x008fea000383ffff */
.L_x_214:
[----:B------:R-:W-:Y:S05]  /*9720*/  BSYNC B0 ;  /* 0x0000000000007941 */ /* 0x000fea0003800000 */
.L_x_213:
[----:B------:R-:W-:Y:S05]  /*9730*/  EXIT ;  /* 0x000000000000794d */ /* 0x000fea0003800000 */
.L_x_19:
[----:B0-----:R0:W1:Y:S02]  /*9740*/  SYNCS.PHASECHK.TRANS64.TRYWAIT P0, [R111+URZ], R0 ;  /* 0x000000006f0075a7 */ /* 0x001064000800017f */
[----:B-1----:R-:W-:Y:S05]  /*9750*/  @!P0 NANOSLEEP.SYNCS 0x989680 ;  /* 0x009896800000895d */ /* 0x002fea0003900000 */
[----:B------:R-:W1:Y:S02]  /*9760*/  @!P0 SYNCS.PHASECHK.TRANS64 P0, [R111+URZ], R0 ;  /* 0x000000006f0085a7 */ /* 0x000e64000800007f */
[----:B-1----:R-:W-:Y:S05]  /*9770*/  @!P0 BRA `(.L_x_19) ;  /* 0xfffffffc00f08947 */ /* 0x002fea000383ffff */
[----:B------:R-:W-:Y:S05]  /*9780*/  BRA `(.L_x_232) ;  /* 0xffffff8000807947 */ /* 0x000fea000383ffff */
.L_x_24:
[----:B-1----:R1:W2:Y:S02]  /*9790*/  SYNCS.PHASECHK.TRANS64.TRYWAIT P1, [R3+URZ], R0 ;  /* 0x00000000030075a7 */ /* 0x0022a4000802017f */
[----:B--2---:R-:W-:Y:S05]  /*97a0*/  @!P1 NANOSLEEP.SYNCS 0x989680 ;  /* 0x009896800000995d */ /* 0x004fea0003900000 */
[----:B------:R-:W2:Y:S02]  /*97b0*/  @!P1 SYNCS.PHASECHK.TRANS64 P1, [R3+URZ], R0 ;  /* 0x00000000030095a7 */ /* 0x000ea4000802007f */
[----:B--2---:R-:W-:Y:S05]  /*97c0*/  @!P1 BRA `(.L_x_24) ;  /* 0xfffffffc00f09947 */ /* 0x004fea000383ffff */
[----:B------:R-:W-:Y:S05]  /*97d0*/  BRA `(.L_x_23) ;  /* 0xffffff8000f07947 */ /* 0x000fea000383ffff */
.L_x_29:
[----:B-1----:R-:W-:-:S04]  /*97e0*/  IMAD.U32 R5, RZ, RZ, UR7 ;  /* 0x00000007ff057e24 */ /* 0x002fc8000f8e00ff */
[----:B------:R1:W2:Y:S03]  /*97f0*/  SYNCS.PHASECHK.TRANS64.TRYWAIT P1, [R5+URZ], R4 ;  /* 0x00000004050075a7 */ /* 0x0002a6000802017f */
[----:B--2---:R-:W-:Y:S05]  /*9800*/  @!P1 NANOSLEEP.SYNCS 0x989680 ;  /* 0x009896800000995d */ /* 0x004fea0003900000 */
[----:B------:R-:W2:Y:S02]  /*9810*/  @!P1 SYNCS.PHASECHK.TRANS64 P1, [R5+URZ], R4 ;  /* 0x00000004050095a7 */ /* 0x000ea4000802007f */
[----:B--2---:R-:W-:Y:S05]  /*9820*/  @!P1 BRA `(.L_x_29) ;  /* 0xfffffffc00ec9947 */ /* 0x004fea000383ffff */
[----:B------:R-:W-:Y:S05]  /*9830*/  BRA `(.L_x_28) ;  /* 0xffffff8800487947 */ /* 0x000fea000383ffff */
.L_x_35:
[----:B0-----:R0:W1:Y:S02]  /*9840*/  SYNCS.PHASECHK.TRANS64.TRYWAIT P0, [R111+URZ+0x10], R0 ;  /* 0x000010006f0075a7 */ /* 0x001064000800017f */
[----:B-1----:R-:W-:Y:S05]  /*9850*/  @!P0 NANOSLEEP.SYNCS 0x989680 ;  /* 0x009896800000895d */ /* 0x002fea0003900000 */
[----:B------:R-:W1:Y:S02]  /*9860*/  @!P0 SYNCS.PHASECHK.TRANS64 P0, [R111+URZ+0x10], R0 ;  /* 0x000010006f0085a7 */ /* 0x000e64000800007f */
[----:B-1----:R-:W-:Y:S05]  /*9870*/  @!P0 BRA `(.L_x_35) ;  /* 0xfffffffc00f08947 */ /* 0x002fea000383ffff */
[----:B------:R-:W-:Y:S05]  /*9880*/  BRA `(.L_x_233) ;  /* 0xffffff9000207947 */ /* 0x000fea000383ffff */
.L_x_200:
[----:B------:R-:W-:Y:S01]  /*9890*/  BSSY B1, `(.L_x_234) ;  /* 0x0000006000017945 */ /* 0x000fe20003800000 */
[----:B------:R-:W-:-:S07]  /*98a0*/  IMAD.MOV.U32 R15, RZ, RZ, -0x1 ;  /* 0xffffffffff0f7424 */ /* 0x000fce00078e00ff */
[----:B-----5:R-:W-:Y:S05]  /*98b0*/  WARPSYNC.COLLECTIVE R15, `(.L_x_235) ;  /* 0x000000000f0c7348 */ /* 0x020fea0003c00000 */
[----:B------:R-:W-:Y:S02]  /*98c0*/  ELECT P6, UR62, PT ;  /* 0x00000000003e782f */ /* 0x000fe400038c0000 */
[----:B------:R-:W-:Y:S01]  /*98d0*/  MOV R14, UR62 ;  /* 0x0000003e000e7c02 */ /* 0x000fe20008000f00 */
[----:B-----5:R-:W-:Y:S10]  /*98e0*/  ENDCOLLECTIVE ;  /* 0x000000000000791b */ /* 0x020ff40003800000 */
.L_x_235:
[----:B------:R-:W-:Y:S05]  /*98f0*/  BSYNC B1 ;  /* 0x0000000000017941 */ /* 0x000fea0003800000 */
.L_x_234:
[----:B------:R-:W-:Y:S05]  /*9900*/  BRA `(.L_x_236) ;  /* 0xffffffe800487947 */ /* 0x000fea000383ffff */
.L_x_203:
[----:B0-----:R0:W1:Y:S02]  /*9910*/  SYNCS.PHASECHK.TRANS64.TRYWAIT P1, [R10+URZ+0x80], R3 ;  /* 0x000080030a0075a7 */ /* 0x001064000802017f */
[----:B-1----:R-:W-:Y:S05]  /*9920*/  @!P1 NANOSLEEP.SYNCS 0x989680 ;  /* 0x009896800000995d */ /* 0x002fea0003900000 */
[----:B------:R-:W1:Y:S02]  /*9930*/  @!P1 SYNCS.PHASECHK.TRANS64 P1, [R10+URZ+0x80], R3 ;  /* 0x000080030a0095a7 */ /* 0x000e64000802007f */
[----:B-1----:R-:W-:Y:S05]  /*9940*/  @!P1 BRA `(.L_x_203) ;  /* 0xfffffffc00f09947 */ /* 0x002fea000383ffff */
[----:B------:R-:W-:Y:S05]  /*9950*/  BRA `(.L_x_237) ;  /* 0xffffffe800807947 */ /* 0x000fea000383ffff */
.L_x_212:
[----:B------:R-:W-:Y:S01]  /*9960*/  BSSY B0, `(.L_x_238) ;  /* 0x0000006000007945 */ /* 0x000fe20003800000 */
[----:B------:R-:W-:-:S07]  /*9970*/  IMAD.MOV.U32 R15, RZ, RZ, -0x1 ;  /* 0xffffffffff0f7424 */ /* 0x000fce00078e00ff */
[----:B-----5:R-:W-:Y:S05]  /*9980*/  WARPSYNC.COLLECTIVE R15, `(.L_x_239) ;  /* 0x000000000f0c7348 */ /* 0x020fea0003c00000 */
[----:B------:R-:W-:Y:S02]  /*9990*/  ELECT P6, UR62, PT ;  /* 0x00000000003e782f */ /* 0x000fe400038c0000 */
[----:B------:R-:W-:Y:S01]  /*99a0*/  MOV R14, UR62 ;  /* 0x0000003e000e7c02 */ /* 0x000fe20008000f00 */
[----:B-----5:R-:W-:Y:S10]  /*99b0*/  ENDCOLLECTIVE ;  /* 0x000000000000791b */ /* 0x020ff40003800000 */
.L_x_239:
[----:B------:R-:W-:Y:S05]  /*99c0*/  BSYNC B0 ;  /* 0x0000000000007941 */ /* 0x000fea0003800000 */
.L_x_238:
[----:B------:R-:W-:Y:S05]  /*99d0*/  BRA `(.L_x_240) ;  /* 0xfffffff000f07947 */ /* 0x000fea000383ffff */
.L_x_216:
[----:B0-----:R0:W1:Y:S02]  /*99e0*/  SYNCS.PHASECHK.TRANS64.TRYWAIT P0, [R7+URZ], R2 ;  /* 0x00000002070075a7 */ /* 0x001064000800017f */
[----:B-1----:R-:W-:Y:S05]  /*99f0*/  @!P0 NANOSLEEP.SYNCS 0x989680 ;  /* 0x009896800000895d */ /* 0x002fea0003900000 */
[----:B------:R-:W1:Y:S02]  /*9a00*/  @!P0 SYNCS.PHASECHK.TRANS64 P0, [R7+URZ], R2 ;  /* 0x00000002070085a7 */ /* 0x000e64000800007f */
[----:B-1----:R-:W-:Y:S05]  /*9a10*/  @!P0 BRA `(.L_x_216) ;  /* 0xfffffffc00f08947 */ /* 0x002fea000383ffff */
[----:B------:R-:W-:Y:S05]  /*9a20*/  BRA `(.L_x_241) ;  /* 0xfffffff400347947 */ /* 0x000fea000383ffff */
.L_x_217:
[----:B0-----:R0:W1:Y:S02]  /*9a30*/  SYNCS.PHASECHK.TRANS64.TRYWAIT P0, [R9+URZ], R4 ;  /* 0x00000004090075a7 */ /* 0x001064000800017f */
[----:B-1----:R-:W-:Y:S05]  /*9a40*/  @!P0 NANOSLEEP.SYNCS 0x989680 ;  /* 0x009896800000895d */ /* 0x002fea0003900000 */
[----:B------:R-:W1:Y:S02]  /*9a50*/  @!P0 SYNCS.PHASECHK.TRANS64 P0, [R9+URZ], R4 ;  /* 0x00000004090085a7 */ /* 0x000e64000800007f */
[----:B-1----:R-:W-:Y:S05]  /*9a60*/  @!P0 BRA `(.L_x_217) ;  /* 0xfffffffc00f08947 */ /* 0x002fea000383ffff */
[----:B------:R-:W-:Y:S05]  /*9a70*/  BRA `(.L_x_242) ;  /* 0xfffffff400447947 */ /* 0x000fea000383ffff */
.L_x_218:
[----:B0-----:R0:W1:Y:S02]  /*9a80*/  SYNCS.PHASECHK.TRANS64.TRYWAIT P0, [R6+URZ], R5 ;  /* 0x00000005060075a7 */ /* 0x001064000800017f */
[----:B-1----:R-:W-:Y:S05]  /*9a90*/  @!P0 NANOSLEEP.SYNCS 0x989680 ;  /* 0x009896800000895d */ /* 0x002fea0003900000 */
[----:B------:R-:W1:Y:S02]  /*9aa0*/  @!P0 SYNCS.PHASECHK.TRANS64 P0, [R6+URZ], R5 ;  /* 0x00000005060085a7 */ /* 0x000e64000800007f */
[----:B-1----:R-:W-:Y:S05]  /*9ab0*/  @!P0 BRA `(.L_x_218) ;  /* 0xfffffffc00f08947 */ /* 0x002fea000383ffff */
[----:B------:R-:W-:Y:S05]  /*9ac0*/  BRA `(.L_x_243) ;  /* 0xfffffff400547947 */ /* 0x000fea000383ffff */
.L_x_219:
[----:B0-----:R0:W1:Y:S02]  /*9ad0*/  SYNCS.PHASECHK.TRANS64.TRYWAIT P0, [R9+URZ], R4 ;  /* 0x00000004090075a7 */ /* 0x001064000800017f */
[----:B-1----:R-:W-:Y:S05]  /*9ae0*/  @!P0 NANOSLEEP.SYNCS 0x989680 ;  /* 0x009896800000895d */ /* 0x002fea0003900000 */
[----:B------:R-:W1:Y:S02]  /*9af0*/  @!P0 SYNCS.PHASECHK.TRANS64 P0, [R9+URZ], R4 ;  /* 0x00000004090085a7 */ /* 0x000e64000800007f */
[----:B-1----:R-:W-:Y:S05]  /*9b00*/  @!P0 BRA `(.L_x_219) ;  /* 0xfffffffc00f08947 */ /* 0x002fea000383ffff */
[----:B------:R-:W-:Y:S05]  /*9b10*/  BRA `(.L_x_244) ;  /* 0xfffffff400647947 */ /* 0x000fea000383ffff */
.L_x_220:
[----:B0-----:R0:W1:Y:S02]  /*9b20*/  SYNCS.PHASECHK.TRANS64.TRYWAIT P0, [R6+URZ], R5 ;  /* 0x00000005060075a7 */ /* 0x001064000800017f */
[----:B-1----:R-:W-:Y:S05]  /*9b30*/  @!P0 NANOSLEEP.SYNCS 0x989680 ;  /* 0x009896800000895d */ /* 0x002fea0003900000 */
[----:B------:R-:W1:Y:S02]  /*9b40*/  @!P0 SYNCS.PHASECHK.TRANS64 P0, [R6+URZ], R5 ;  /* 0x00000005060085a7 */ /* 0x000e64000800007f */
[----:B-1----:R-:W-:Y:S05]  /*9b50*/  @!P0 BRA `(.L_x_220) ;  /* 0xfffffffc00f08947 */ /* 0x002fea000383ffff */
[----:B------:R-:W-:Y:S05]  /*9b60*/  BRA `(.L_x_245) ;  /* 0xfffffff400747947 */ /* 0x000fea000383ffff */
.L_x_221:
[----:B0-----:R0:W1:Y:S02]  /*9b70*/  SYNCS.PHASECHK.TRANS64.TRYWAIT P0, [R9+URZ], R4 ;  /* 0x00000004090075a7 */ /* 0x001064000800017f */
[----:B-1----:R-:W-:Y:S05]  /*9b80*/  @!P0 NANOSLEEP.SYNCS 0x989680 ;  /* 0x009896800000895d */ /* 0x002fea0003900000 */
[----:B------:R-:W1:Y:S02]  /*9b90*/  @!P0 SYNCS.PHASECHK.TRANS64 P0, [R9+URZ], R4 ;  /* 0x00000004090085a7 */ /* 0x000e64000800007f */
[----:B-1----:R-:W-:Y:S05]  /*9ba0*/  @!P0 BRA `(.L_x_221) ;  /* 0xfffffffc00f08947 */ /* 0x002fea000383ffff */
[----:B------:R-:W-:Y:S05]  /*9bb0*/  BRA `(.L_x_246) ;  /* 0xfffffff400847947 */ /* 0x000fea000383ffff */
.L_x_222:
[----:B0-----:R0:W1:Y:S02]  /*9bc0*/  SYNCS.PHASECHK.TRANS64.TRYWAIT P0, [R6+URZ], R5 ;  /* 0x00000005060075a7 */ /* 0x001064000800017f */
[----:B-1----:R-:W-:Y:S05]  /*9bd0*/  @!P0 NANOSLEEP.SYNCS 0x989680 ;  /* 0x009896800000895d */ /* 0x002fea0003900000 */
[----:B------:R-:W1:Y:S02]  /*9be0*/  @!P0 SYNCS.PHASECHK.TRANS64 P0, [R6+URZ], R5 ;  /* 0x00000005060085a7 */ /* 0x000e64000800007f */
[----:B-1----:R-:W-:Y:S05]  /*9bf0*/  @!P0 BRA `(.L_x_222) ;  /* 0xfffffffc00f08947 */ /* 0x002fea000383ffff */
[----:B------:R-:W-:Y:S05]  /*9c00*/  BRA `(.L_x_247) ;  /* 0xfffffff400947947 */ /* 0x000fea000383ffff */
.L_x_223:
[----:B0-----:R0:W1:Y:S02]  /*9c10*/  SYNCS.PHASECHK.TRANS64.TRYWAIT P0, [R9+URZ], R4 ;  /* 0x00000004090075a7 */ /* 0x001064000800017f */
[----:B-1----:R-:W-:Y:S05]  /*9c20*/  @!P0 NANOSLEEP.SYNCS 0x989680 ;  /* 0x009896800000895d */ /* 0x002fea0003900000 */
[----:B------:R-:W1:Y:S02]  /*9c30*/  @!P0 SYNCS.PHASECHK.TRANS64 P0, [R9+URZ], R4 ;  /* 0x00000004090085a7 */ /* 0x000e64000800007f */
[----:B-1----:R-:W-:Y:S05]  /*9c40*/  @!P0 BRA `(.L_x_223) ;  /* 0xfffffffc00f08947 */ /* 0x002fea000383ffff */
[----:B------:R-:W-:Y:S05]  /*9c50*/  BRA `(.L_x_248) ;  /* 0xfffffff400a47947 */ /* 0x000fea000383ffff */
.L_x_224:
[----:B0-----:R0:W1:Y:S02]  /*9c60*/  SYNCS.PHASECHK.TRANS64.TRYWAIT P0, [R6+URZ], R5 ;  /* 0x00000005060075a7 */ /* 0x001064000800017f */
[----:B-1----:R-:W-:Y:S05]  /*9c70*/  @!P0 NANOSLEEP.SYNCS 0x989680 ;  /* 0x009896800000895d */ /* 0x002fea0003900000 */
[----:B------:R-:W1:Y:S02]  /*9c80*/  @!P0 SYNCS.PHASECHK.TRANS64 P0, [R6+URZ], R5 ;  /* 0x00000005060085a7 */ /* 0x000e64000800007f */
[----:B-1----:R-:W-:Y:S05]  /*9c90*/  @!P0 BRA `(.L_x_224) ;  /* 0xfffffffc00f08947 */ /* 0x002fea000383ffff */
[----:B------:R-:W-:Y:S05]  /*9ca0*/  BRA `(.L_x_249) ;  /* 0xfffffff400b47947 */ /* 0x000fea000383ffff */
.L_x_225:
[----:B0-----:R0:W1:Y:S02]  /*9cb0*/  SYNCS.PHASECHK.TRANS64.TRYWAIT P0, [R9+URZ], R4 ;  /* 0x00000004090075a7 */ /* 0x001064000800017f */
[----:B-1----:R-:W-:Y:S05]  /*9cc0*/  @!P0 NANOSLEEP.SYNCS 0x989680 ;  /* 0x009896800000895d */ /* 0x002fea0003900000 */
[----:B------:R-:W1:Y:S02]  /*9cd0*/  @!P0 SYNCS.PHASECHK.TRANS64 P0, [R9+URZ], R4 ;  /* 0x00000004090085a7 */ /* 0x000e64000800007f */
[----:B-1----:R-:W-:Y:S05]  /*9ce0*/  @!P0 BRA `(.L_x_225) ;  /* 0xfffffffc00f08947 */ /* 0x002fea000383ffff */
[----:B------:R-:W-:Y:S05]  /*9cf0*/  BRA `(.L_x_250) ;  /* 0xfffffff400c47947 */ /* 0x000fea000383ffff */
.L_x_226:
[----:B0-----:R0:W1:Y:S02]  /*9d00*/  SYNCS.PHASECHK.TRANS64.TRYWAIT P0, [R6+URZ], R5 ;  /* 0x00000005060075a7 */ /* 0x001064000800017f */
[----:B-1----:R-:W-:Y:S05]  /*9d10*/  @!P0 NANOSLEEP.SYNCS 0x989680 ;  /* 0x009896800000895d */ /* 0x002fea0003900000 */
[----:B------:R-:W1:Y:S02]  /*9d20*/  @!P0 SYNCS.PHASECHK.TRANS64 P0, [R6+URZ], R5 ;  /* 0x00000005060085a7 */ /* 0x000e64000800007f */
[----:B-1----:R-:W-:Y:S05]  /*9d30*/  @!P0 BRA `(.L_x_226) ;  /* 0xfffffffc00f08947 */ /* 0x002fea000383ffff */
[----:B------:R-:W-:Y:S05]  /*9d40*/  BRA `(.L_x_251) ;  /* 0xfffffff400d47947 */ /* 0x000fea000383ffff */
.L_x_227:
[----:B0-----:R0:W1:Y:S02]  /*9d50*/  SYNCS.PHASECHK.TRANS64.TRYWAIT P0, [R9+URZ], R4 ;  /* 0x00000004090075a7 */ /* 0x001064000800017f */
[----:B-1----:R-:W-:Y:S05]  /*9d60*/  @!P0 NANOSLEEP.SYNCS 0x989680 ;  /* 0x009896800000895d */ /* 0x002fea0003900000 */
[----:B------:R-:W1:Y:S02]  /*9d70*/  @!P0 SYNCS.PHASECHK.TRANS64 P0, [R9+URZ], R4 ;  /* 0x00000004090085a7 */ /* 0x000e64000800007f */
[----:B-1----:R-:W-:Y:S05]  /*9d80*/  @!P0 BRA `(.L_x_227) ;  /* 0xfffffffc00f08947 */ /* 0x002fea000383ffff */
[----:B------:R-:W-:Y:S05]  /*9d90*/  BRA `(.L_x_252) ;  /* 0xfffffff400e47947 */ /* 0x000fea000383ffff */
.L_x_228:
[----:B0-----:R0:W1:Y:S02]  /*9da0*/  SYNCS.PHASECHK.TRANS64.TRYWAIT P0, [R6+URZ], R5 ;  /* 0x00000005060075a7 */ /* 0x001064000800017f */
[----:B-1----:R-:W-:Y:S05]  /*9db0*/  @!P0 NANOSLEEP.SYNCS 0x989680 ;  /* 0x009896800000895d */ /* 0x002fea0003900000 */
[----:B------:R-:W1:Y:S02]  /*9dc0*/  @!P0 SYNCS.PHASECHK.TRANS64 P0, [R6+URZ], R5 ;  /* 0x00000005060085a7 */ /* 0x000e64000800007f */
[----:B-1----:R-:W-:Y:S05]  /*9dd0*/  @!P0 BRA `(.L_x_228) ;  /* 0xfffffffc00f08947 */ /* 0x002fea000383ffff */
[----:B------:R-:W-:Y:S05]  /*9de0*/  BRA `(.L_x_253) ;  /* 0xfffffff400f47947 */ /* 0x000fea000383ffff */
.L_x_229:
[----:B0-----:R0:W1:Y:S02]  /*9df0*/  SYNCS.PHASECHK.TRANS64.TRYWAIT P0, [R9+URZ], R4 ;  /* 0x00000004090075a7 */ /* 0x001064000800017f */
[----:B-1----:R-:W-:Y:S05]  /*9e00*/  @!P0 NANOSLEEP.SYNCS 0x989680 ;  /* 0x009896800000895d */ /* 0x002fea0003900000 */
[----:B------:R-:W1:Y:S02]  /*9e10*/  @!P0 SYNCS.PHASECHK.TRANS64 P0, [R9+URZ], R4 ;  /* 0x00000004090085a7 */ /* 0x000e64000800007f */
[----:B-1----:R-:W-:Y:S05]  /*9e20*/  @!P0 BRA `(.L_x_229) ;  /* 0xfffffffc00f08947 */ /* 0x002fea000383ffff */
[----:B------:R-:W-:Y:S05]  /*9e30*/  BRA `(.L_x_254) ;  /* 0xfffffff800047947 */ /* 0x000fea000383ffff */
.L_x_230:
[----:B-1----:R1:W2:Y:S02]  /*9e40*/  SYNCS.PHASECHK.TRANS64.TRYWAIT P0, [R6+URZ], R5 ;  /* 0x00000005060075a7 */ /* 0x0022a4000800017f */
[----:B--2---:R-:W-:Y:S05]  /*9e50*/  @!P0 NANOSLEEP.SYNCS 0x989680 ;  /* 0x009896800000895d */ /* 0x004fea0003900000 */
[----:B------:R-:W2:Y:S02]  /*9e60*/  @!P0 SYNCS.PHASECHK.TRANS64 P0, [R6+URZ], R5 ;  /* 0x00000005060085a7 */ /* 0x000ea4000800007f */
[----:B--2---:R-:W-:Y:S05]  /*9e70*/  @!P0 BRA `(.L_x_230) ;  /* 0xfffffffc00f08947 */ /* 0x004fea000383ffff */
[----:B------:R-:W-:Y:S05]  /*9e80*/  BRA `(.L_x_255) ;  /* 0xfffffff8000c7947 */ /* 0x000fea000383ffff */
.L_x_256:
[----:B------:R-:W-:-:S00]  /*9e90*/  BRA `(.L_x_256) ;  /* 0xfffffffc00fc7947 */ /* 0x000fc0000383ffff */
[----:B------:R-:W-:-:S00]  /*9ea0*/  NOP ;  /* 0x0000000000007918 */ /* 0x000fc00000000000 */
        /* <DEDUP_REMOVED lines=13> */
.L_x_257:


//--------------------- .nv.global.init           --------------------------
	.section	.nv.global.init,"aw",@progbits
.nv.global.init:
	.type		$str$22,@object
	.size		$str$22,($str$23 - $str$22)
$str$22:
        /*0000*/ 	.byte	0x6b, 0x5f, 0x74, 0x69, 0x6c, 0x65, 0x5f, 0x63, 0x6f, 0x75, 0x6e, 0x74, 0x20, 0x3e, 0x3d, 0x20
        /*0010*/ 	.byte	0x31, 0x00
	.type		$str$23,@object
	.size		$str$23,(__unnamed_1 - $str$23)
$str$23:
        /*0012*/ 	.byte	0x2f, 0x74, 0x6d, 0x70, 0x2f, 0x63, 0x75, 0x74, 0x6c, 0x61, 0x73, 0x73, 0x5f, 0x73, 0x77, 0x65
        /*0022*/ 	.byte	0x65, 0x70, 0x5f, 0x73, 0x72, 0x63, 0x2f, 0x69, 0x6e, 0x63, 0x6c, 0x75, 0x64, 0x65, 0x2f, 0x63
        /*0032*/ 	.byte	0x75, 0x74, 0x6c, 0x61, 0x73, 0x73, 0x2f, 0x67, 0x65, 0x6d, 0x6d, 0x2f, 0x63, 0x6f, 0x6c, 0x6c
        /*0042*/ 	.byte	0x65, 0x63, 0x74, 0x69, 0x76, 0x65, 0x2f, 0x73, 0x6d, 0x39, 0x30, 0x5f, 0x6d, 0x6d, 0x61, 0x5f
        /*0052*/ 	.byte	0x74, 0x6d, 0x61, 0x5f, 0x67, 0x6d, 0x6d, 0x61, 0x5f, 0x73, 0x73, 0x5f, 0x77, 0x61, 0x72, 0x70
        /*0062*/ 	.byte	0x73, 0x70, 0x65, 0x63, 0x69, 0x61, 0x6c, 0x69, 0x7a, 0x65, 0x64, 0x2e, 0x68, 0x70, 0x70, 0x00
	.type		__unnamed_1,@object
	.size		__unnamed_1,(.L_0 - __unnamed_1)
__unnamed_1:
        /*0072*/ 	.byte	0x76, 0x6f, 0x69, 0x64, 0x20, 0x63, 0x75, 0x74, 0x6c, 0x61, 0x73, 0x73, 0x3a, 0x3a, 0x67, 0x65
        /* <DEDUP_REMOVED lines=180> */
        /*0bc2*/ 	.byte	0x3a, 0x69, 0x64, 0x65, 0x6e, 0x74, 0x69, 0x74, 0x79, 0x5d, 0x00
.L_0:


//--------------------- .nv.shared._ZN7cutlass13device_kernelINS_4gemm6kernel13GemmUniversalIN4cute5tupleIJiiiiEEENS1_10collective13CollectiveMmaINS1_34MainloopSm90TmaGmmaWarpSpecializedILi16ENS5_IJNS4_1CILi2EEENSA_ILi1EEESC_EEENS1_32KernelTmaWarpSpecializedPingpongEEENS5_IJNSA_ILi64EEENSA_ILi160EEENSA_ILi32EEEEEENS_10bfloat16_tENS5_IJlSC_lEEESK_SL_NS4_8TiledMMAINS4_8MMA_AtomIJNS4_4SM904GMMA27MMA_64x32x16_F32BF16BF16_SSILNSP_5MajorE0ELSR_0ELNSP_7ScaleInE1ELSS_1EEEEEENS4_6LayoutINS5_IJSC_SC_SC_EEENS5_IJNSA_ILi0EEESX_SX_EEEEENS5_IJNS4_10UnderscoreES10_S10_EEEEENS4_13SM90_TMA_LOADENS4_14ComposedLayoutINS4_7SwizzleILi2ELi4ELi3EEENS4_18smem_ptr_flag_bitsILi16EEENSV_INS5_IJNSA_ILi8EEESI_EEENS5_IJSI_SC_EEEEEEEvNS4_8identityENS4_23SM90_TMA_LOAD_MULTICASTES1D_vS1E_EENS_8epilogue10collective6detail29Sm90TmaWarpSpecializedAdapterINS1I_15DefaultEpilogueISK_SL_SL_NS1H_6thread17LinearCombinationISK_Li1EffLNS1M_9ScaleType4KindE0ELNS_15FloatRoundStyleE2ESK_EENS1_15EpilogueDefaultEEEEEvvEEEEvNT_6ParamsE --------------------------
	.section	.nv.shared._ZN7cutlass13device_kernelINS_4gemm6kernel13GemmUniversalIN4cute5tupleIJiiiiEEENS1_10collective13CollectiveMmaINS1_34MainloopSm90TmaGmmaWarpSpecializedILi16ENS5_IJNS4_1CILi2EEENSA_ILi1EEESC_EEENS1_32KernelTmaWarpSpecializedPingpongEEENS5_IJNSA_ILi64EEENSA_ILi160EEENSA_ILi32EEEEEENS_10bfloat16_tENS5_IJlSC_lEEESK_SL_NS4_8TiledMMAINS4_8MMA_AtomIJNS4_4SM904GMMA27MMA_64x32x16_F32BF16BF16_SSILNSP_5MajorE0ELSR_0ELNSP_7ScaleInE1ELSS_1EEEEEENS4_6LayoutINS5_IJSC_SC_SC_EEENS5_IJNSA_ILi0EEESX_SX_EEEEENS5_IJNS4_10UnderscoreES10_S10_EEEEENS4_13SM90_TMA_LOADENS4_14ComposedLayoutINS4_7SwizzleILi2ELi4ELi3EEENS4_18smem_ptr_flag_bitsILi16EEENSV_INS5_IJNSA_ILi8EEESI_EEENS5_IJSI_SC_EEEEEEEvNS4_8identityENS4_23SM90_TMA_LOAD_MULTICASTES1D_vS1E_EENS_8epilogue10collective6detail29Sm90TmaWarpSpecializedAdapterINS1I_15DefaultEpilogueISK_SL_SL_NS1H_6thread17LinearCombinationISK_Li1EffLNS1M_9ScaleType4KindE0ELNS_15FloatRoundStyleE2ESK_EENS1_15EpilogueDefaultEEEEEvvEEEEvNT_6ParamsE,"aw",@nobits
	.sectionflags	@""
	.align	16
	.zero		1024


//--------------------- .nv.shared.reserved.0     --------------------------
	.section	.nv.shared.reserved.0,"aw",@nobits
	.weak		__nv_reservedSMEM_offset_0_alias
	.size		__nv_reservedSMEM_offset_0_alias, 0, 0
	.other		__nv_reservedSMEM_offset_0_alias,@"STO_CUDA_RESERVED_SHARED STV_DEFAULT"
__nv_reservedSMEM_offset_0_alias:
	.zero		0


//--------------------- .nv.global                --------------------------
	.section	.nv.global,"aw",@nobits
.nv.global:
	.type		_ZN39_INTERNAL_4aefec61_4_k_cu_bb022430_75494cute1_E,@object
	.size		_ZN39_INTERNAL_4aefec61_4_k_cu_bb022430_75494cute1_E,(_ZN39_INTERNAL_4aefec61_4_k_cu_bb022430_75494cuda3std3__45__cpo6cbeginE - _ZN39_INTERNAL_4aefec61_4_k_cu_bb022430_75494cute1_E)
_ZN39_INTERNAL_4aefec61_4_k_cu_bb022430_75494cute1_E:
	.zero		1
	.type		_ZN39_INTERNAL_4aefec61_4_k_cu_bb022430_75494cuda3std3__45__cpo6cbeginE,@object
	.size		_ZN39_INTERNAL_4aefec61_4_k_cu_bb022430_75494cuda3std3__45__cpo6cbeginE,(_ZN39_INTERNAL_4aefec61_4_k_cu_bb022430_75494cuda3std3__48in_placeE - _ZN39_INTERNAL_4aefec61_4_k_cu_bb022430_75494cuda3std3__45__cpo6cbeginE)
_ZN39_INTERNAL_4aefec61_4_k_cu_bb022430_75494cuda3std3__45__cpo6cbeginE:
	.zero		1
	.type		_ZN39_INTERNAL_4aefec61_4_k_cu_bb022430_75494cuda3std3__48in_placeE,@object
	.size		_ZN39_INTERNAL_4aefec61_4_k_cu_bb022430_75494cuda3std3__48in_placeE,(_ZN39_INTERNAL_4aefec61_4_k_cu_bb022430_75494cuda3std6ranges3__45__cpo9iter_moveE - _ZN39_INTERNAL_4aefec61_4_k_cu_bb022430_75494cuda3std3__48in_placeE)
_ZN39_INTERNAL_4aefec61_4_k_cu_bb022430_75494cuda3std3__48in_placeE:
	.zero		1
	.type		_ZN39_INTERNAL_4aefec61_4_k_cu_bb022430_75494cuda3std6ranges3__45__cpo9iter_moveE,@object
	.size		_ZN39_INTERNAL_4aefec61_4_k_cu_bb022430_75494cuda3std6ranges3__45__cpo9iter_moveE,(_ZN39_INTERNAL_4aefec61_4_k_cu_bb022430_75494cuda3std3__45__cpo5beginE - _ZN39_INTERNAL_4aefec61_4_k_cu_bb022430_75494cuda3std6ranges3__45__cpo9iter_moveE)
_ZN39_INTERNAL_4aefec61_4_k_cu_bb022430_75494cuda3std6ranges3__45__cpo9iter_moveE:
	.zero		1
	.type		_ZN39_INTERNAL_4aefec61_4_k_cu_bb022430_75494cuda3std3__45__cpo5beginE,@object
	.size		_ZN39_INTERNAL_4aefec61_4_k_cu_bb022430_75494cuda3std3__45__cpo5beginE,(_ZN39_INTERNAL_4aefec61_4_k_cu_bb022430_75494cuda3std3__441_GLOBAL__N__4aefec61_4_k_cu_bb022430_75496ignoreE - _ZN39_INTERNAL_4aefec61_4_k_cu_bb022430_75494cuda3std3__45__cpo5beginE)
_ZN39_INTERNAL_4aefec61_4_k_cu_bb022430_75494cuda3std3__45__cpo5beginE:
	.zero		1
	.type		_ZN39_INTERNAL_4aefec61_4_k_cu_bb022430_75494cuda3std3__441_GLOBAL__N__4aefec61_4_k_cu_bb022430_75496ignoreE,@object
	.size		_ZN39_INTERNAL_4aefec61_4_k_cu_bb022430_75494cuda3std3__441_GLOBAL__N__4aefec61_4_k_cu_bb022430_75496ignoreE,(_ZN39_INTERNAL_4aefec61_4_k_cu_bb022430_75494cute7productE - _ZN39_INTERNAL_4aefec61_4_k_cu_bb022430_75494cuda3std3__441_GLOBAL__N__4aefec61_4_k_cu_bb022430_75496ignoreE)
_ZN39_INTERNAL_4aefec61_4_k_cu_bb022430_75494cuda3std3__441_GLOBAL__N__4aefec61_4_k_cu_bb022430_75496ignoreE:
	.zero		1
	.type		_ZN39_INTERNAL_4aefec61_4_k_cu_bb022430_75494cute7productE,@object
	.size		_ZN39_INTERNAL_4aefec61_4_k_cu_bb022430_75494cute7productE,(_ZN39_INTERNAL_4aefec61_4_k_cu_bb022430_75494cuda3std3__45__cpo3endE - _ZN39_INTERNAL_4aefec61_4_k_cu_bb022430_75494cute7productE)
_ZN39_INTERNAL_4aefec61_4_k_cu_bb022430_75494cute7productE:
	.zero		1
	.type		_ZN39_INTERNAL_4aefec61_4_k_cu_bb022430_75494cuda3std3__45__cpo3endE,@object
	.size		_ZN39_INTERNAL_4aefec61_4_k_cu_bb022430_75494cuda3std3__45__cpo3endE,(_ZN39_INTERNAL_4aefec61_4_k_cu_bb022430_75494cuda3std3__419piecewise_constructE - _ZN39_INTERNAL_4aefec61_4_k_cu_bb022430_75494cuda3std3__45__cpo3endE)
_ZN39_INTERNAL_4aefec61_4_k_cu_bb022430_75494cuda3std3__45__cpo3endE:
	.zero		1
	.type		_ZN39_INTERNAL_4aefec61_4_k_cu_bb022430_75494cuda3std3__419piecewise_constructE,@object
	.size		_ZN39_INTERNAL_4aefec61_4_k_cu_bb022430_75494cuda3std3__419piecewise_constructE,(_ZN39_INTERNAL_4aefec61_4_k_cu_bb022430_75494cuda3std3__45__cpo4cendE - _ZN39_INTERNAL_4aefec61_4_k_cu_bb022430_75494cuda3std3__419piecewise_constructE)
_ZN39_INTERNAL_4aefec61_4_k_cu_bb022430_75494cuda3std3__419piecewise_constructE:
	.zero		1
	.type		_ZN39_INTERNAL_4aefec61_4_k_cu_bb022430_75494cuda3std3__45__cpo4cendE,@object
	.size		_ZN39_INTERNAL_4aefec61_4_k_cu_bb022430_75494cuda3std3__45__cpo4cendE,(_ZN39_INTERNAL_4aefec61_4_k_cu_bb022430_75494cuda3std6ranges3__45__cpo4swapE - _ZN39_INTERNAL_4aefec61_4_k_cu_bb022430_75494cuda3std3__45__cpo4cendE)
_ZN39_INTERNAL_4aefec61_4_k_cu_bb022430_75494cuda3std3__45__cpo4cendE:
	.zero		1
	.type		_ZN39_INTERNAL_4aefec61_4_k_cu_bb022430_75494cuda3std6ranges3__45__cpo4swapE,@object
	.size		_ZN39_INTERNAL_4aefec61_4_k_cu_bb022430_75494cuda3std6ranges3__45__cpo4swapE,(.L_8 - _ZN39_INTERNAL_4aefec61_4_k_cu_bb022430_75494cuda3std6ranges3__45__cpo4swapE)
_ZN39_INTERNAL_4aefec61_4_k_cu_bb022430_75494cuda3std6ranges3__45__cpo4swapE:
	.zero		1
.L_8:


//--------------------- .nv.constant0._ZN7cutlass13device_kernelINS_4gemm6kernel13GemmUniversalIN4cute5tupleIJiiiiEEENS1_10collective13CollectiveMmaINS1_34MainloopSm90TmaGmmaWarpSpecializedILi16ENS5_IJNS4_1CILi2EEENSA_ILi1EEESC_EEENS1_32KernelTmaWarpSpecializedPingpongEEENS5_IJNSA_ILi64EEENSA_ILi160EEENSA_ILi32EEEEEENS_10bfloat16_tENS5_IJlSC_lEEESK_SL_NS4_8TiledMMAINS4_8MMA_AtomIJNS4_4SM904GMMA27MMA_64x32x16_F32BF16BF16_SSILNSP_5MajorE0ELSR_0ELNSP_7ScaleInE1ELSS_1EEEEEENS4_6LayoutINS5_IJSC_SC_SC_EEENS5_IJNSA_ILi0EEESX_SX_EEEEENS5_IJNS4_10UnderscoreES10_S10_EEEEENS4_13SM90_TMA_LOADENS4_14ComposedLayoutINS4_7SwizzleILi2ELi4ELi3EEENS4_18smem_ptr_flag_bitsILi16EEENSV_INS5_IJNSA_ILi8EEESI_EEENS5_IJSI_SC_EEEEEEEvNS4_8identityENS4_23SM90_TMA_LOAD_MULTICASTES1D_vS1E_EENS_8epilogue10collective6detail29Sm90TmaWarpSpecializedAdapterINS1I_15DefaultEpilogueISK_SL_SL_NS1H_6thread17LinearCombinationISK_Li1EffLNS1M_9ScaleType4KindE0ELNS_15FloatRoundStyleE2ESK_EENS1_15EpilogueDefaultEEEEEvvEEEEvNT_6ParamsE --------------------------
	.section	.nv.constant0._ZN7cutlass13device_kernelINS_4gemm6kernel13GemmUniversalIN4cute5tupleIJiiiiEEENS1_10collective13CollectiveMmaINS1_34MainloopSm90TmaGmmaWarpSpecializedILi16ENS5_IJNS4_1CILi2EEENSA_ILi1EEESC_EEENS1_32KernelTmaWarpSpecializedPingpongEEENS5_IJNSA_ILi64EEENSA_ILi160EEENSA_ILi32EEEEEENS_10bfloat16_tENS5_IJlSC_lEEESK_SL_NS4_8TiledMMAINS4_8MMA_AtomIJNS4_4SM904GMMA27MMA_64x32x16_F32BF16BF16_SSILNSP_5MajorE0ELSR_0ELNSP_7ScaleInE1ELSS_1EEEEEENS4_6LayoutINS5_IJSC_SC_SC_EEENS5_IJNSA_ILi0EEESX_SX_EEEEENS5_IJNS4_10UnderscoreES10_S10_EEEEENS4_13SM90_TMA_LOADENS4_14ComposedLayoutINS4_7SwizzleILi2ELi4ELi3EEENS4_18smem_ptr_flag_bitsILi16EEENSV_INS5_IJNSA_ILi8EEESI_EEENS5_IJSI_SC_EEEEEEEvNS4_8identityENS4_23SM90_TMA_LOAD_MULTICASTES1D_vS1E_EENS_8epilogue10collective6detail29Sm90TmaWarpSpecializedAdapterINS1I_15DefaultEpilogueISK_SL_SL_NS1H_6thread17LinearCombinationISK_Li1EffLNS1M_9ScaleType4KindE0ELNS_15FloatRoundStyleE2ESK_EENS1_15EpilogueDefaultEEEEEvvEEEEvNT_6ParamsE,"a",@progbits
	.sectionflags	@""
	.align	4
.nv.constant0._ZN7cutlass13device_kernelINS_4gemm6kernel13GemmUniversalIN4cute5tupleIJiiiiEEENS1_10collective13CollectiveMmaINS1_34MainloopSm90TmaGmmaWarpSpecializedILi16ENS5_IJNS4_1CILi2EEENSA_ILi1EEESC_EEENS1_32KernelTmaWarpSpecializedPingpongEEENS5_IJNSA_ILi64EEENSA_ILi160EEENSA_ILi32EEEEEENS_10bfloat16_tENS5_IJlSC_lEEESK_SL_NS4_8TiledMMAINS4_8MMA_AtomIJNS4_4SM904GMMA27MMA_64x32x16_F32BF16BF16_SSILNSP_5MajorE0ELSR_0ELNSP_7ScaleInE1ELSS_1EEEEEENS4_6LayoutINS5_IJSC_SC_SC_EEENS5_IJNSA_ILi0EEESX_SX_EEEEENS5_IJNS4_10UnderscoreES10_S10_EEEEENS4_13SM90_TMA_LOADENS4_14ComposedLayoutINS4_7SwizzleILi2ELi4ELi3EEENS4_18smem_ptr_flag_bitsILi16EEENSV_INS5_IJNSA_ILi8EEESI_EEENS5_IJSI_SC_EEEEEEEvNS4_8identityENS4_23SM90_TMA_LOAD_MULTICASTES1D_vS1E_EENS_8epilogue10collective6detail29Sm90TmaWarpSpecializedAdapterINS1I_15DefaultEpilogueISK_SL_SL_NS1H_6thread17LinearCombinationISK_Li1EffLNS1M_9ScaleType4KindE0ELNS_15FloatRoundStyleE2ESK_EENS1_15EpilogueDefaultEEEEEvvEEEEvNT_6ParamsE:
	.zero		1664


//--------------------- SYMBOLS --------------------------

	.type		.nv.reservedSmem.offset0,@object
	.size		.nv.reservedSmem.offset0,0x4
	.type		__assertfail,@function
